// auto-generated by cutlass_sweep.fmha — config: {"arch": "sm_90", "direction": "fwd", "dtype": "fp16", "head_dim": 96, "mask": "residual", "schedule": "pingpong", "tile_kv": 64, "tile_q": 128}
#include "cutlass/cutlass.h"
#include "cute/tensor.hpp"
#include "cutlass/device_kernel.h"
#include "cutlass/kernel_hardware_info.h"
#include "88_hopper_fmha/collective/fmha_fusion.hpp"
#include "88_hopper_fmha/kernel/fmha_kernel_builder.hpp"

using namespace cute;
using Element = cutlass::half_t;
using TileShape = Shape<_128, _64, _96>;
using StrideQ = cute::tuple<int, _1, cute::tuple<int, int>>;
using StrideK = cute::tuple<int, _1, cute::tuple<int, int>>;
using StrideV = cute::tuple<int, cute::_1, cute::tuple<int, int>>;

using Kernel = typename cutlass::fmha::kernel::FmhaBuilder<
    Element, float, float,
    TileShape, StrideQ, StrideK, StrideV,
    cutlass::fmha::collective::ResidualFusion,
    cutlass::gemm::KernelTmaWarpSpecializedPingpong
  >::Kernel;

auto* _anchor = &cutlass::device_kernel<Kernel>;


// ===== COMPILED SASS (sm_90a) =====

	.target	sm_90a

	.elftype	@"ET_EXEC"


//--------------------- .note.nv.tkinfo           --------------------------
	.section	.note.nv.tkinfo,"",@"SHT_NOTE"
	.sectionflags	@"SHF_NOTE_NV_TKINFO"
	.tkinfo
        /*0018*/ 	.word	0x00000002
        /*0030*/ 	.string	""
        /*0030*/ 	.string	"ptxas"
        /*0030*/ 	.string	"Cuda compilation tools, release 13.0, V13.0.88"
        /*0030*/ 	.string	"Build cuda_13.0.r13.0/compiler.36424714_0"
        /*0030*/ 	.string	"-arch sm_90a -m 64 "



//--------------------- .note.nv.cuinfo           --------------------------
	.section	.note.nv.cuinfo,"",@"SHT_NOTE"
	.sectionflags	@"SHF_NOTE_NV_CUINFO"
        /*0018*/ 	.short	0x0002
        /*001a*/ 	.short	0x005a
        /*001c*/ 	.short	0x0082
	.zero		2


//--------------------- .nv.info                  --------------------------
	.section	.nv.info,"",@"SHT_CUDA_INFO"
	.align	4


	//----- nvinfo : EIATTR_REGCOUNT
	.align		4
        /*0000*/ 	.byte	0x04, 0x2f
        /*0002*/ 	.short	(.L_16 - .L_15)
	.align		4
.L_15:
        /*0004*/ 	.word	index@(_ZN7cutlass13device_kernelINS_4fmha6kernel28FmhaKernelTmaWarpSpecializedINS1_10collective30FmhaMainloopTmaWarpSpecializedINS_6half_tEffN4cute5tupleIJNS7_1CILi128EEENS9_ILi64EEENS9_ILi96EEEEEENS8_IJiNS9_ILi1EEENS8_IJiiEEEEEESG_SG_NS4_14ResidualFusionEJNS2_6OptionILNS2_3TagE0ENS9_ILb1EEEEENSI_ILSJ_2ESK_EEEEENS4_15FmhaFwdEpilogueIS6_fNS8_IJSB_SC_SB_EEEEENS2_23PersistentTileSchedulerEJSL_SM_EEEEEvNT_6ParamsE)
        /*0008*/ 	.word	0x000000a8


	//----- nvinfo : EIATTR_FRAME_SIZE
	.align		4
.L_16:
        /*000c*/ 	.byte	0x04, 0x11
        /*000e*/ 	.short	(.L_18 - .L_17)
	.align		4
.L_17:
        /*0010*/ 	.word	index@($__internal_0_$__cuda_sm20_rcp_rn_f32_slowpath)
        /*0014*/ 	.word	0x00000000


	//----- nvinfo : EIATTR_FRAME_SIZE
	.align		4
.L_18:
        /*0018*/ 	.byte	0x04, 0x11
        /*001a*/ 	.short	(.L_20 - .L_19)
	.align		4
.L_19:
        /*001c*/ 	.word	index@(_ZN7cutlass13device_kernelINS_4fmha6kernel28FmhaKernelTmaWarpSpecializedINS1_10collective30FmhaMainloopTmaWarpSpecializedINS_6half_tEffN4cute5tupleIJNS7_1CILi128EEENS9_ILi64EEENS9_ILi96EEEEEENS8_IJiNS9_ILi1EEENS8_IJiiEEEEEESG_SG_NS4_14ResidualFusionEJNS2_6OptionILNS2_3TagE0ENS9_ILb1EEEEENSI_ILSJ_2ESK_EEEEENS4_15FmhaFwdEpilogueIS6_fNS8_IJSB_SC_SB_EEEEENS2_23PersistentTileSchedulerEJSL_SM_EEEEEvNT_6ParamsE)
        /*0020*/ 	.word	0x00000000


	//----- nvinfo : EIATTR_MIN_STACK_SIZE
	.align		4
.L_20:
        /*0024*/ 	.byte	0x04, 0x12
        /*0026*/ 	.short	(.L_22 - .L_21)
	.align		4
.L_21:
        /*0028*/ 	.word	index@(_ZN7cutlass13device_kernelINS_4fmha6kernel28FmhaKernelTmaWarpSpecializedINS1_10collective30FmhaMainloopTmaWarpSpecializedINS_6half_tEffN4cute5tupleIJNS7_1CILi128EEENS9_ILi64EEENS9_ILi96EEEEEENS8_IJiNS9_ILi1EEENS8_IJiiEEEEEESG_SG_NS4_14ResidualFusionEJNS2_6OptionILNS2_3TagE0ENS9_ILb1EEEEENSI_ILSJ_2ESK_EEEEENS4_15FmhaFwdEpilogueIS6_fNS8_IJSB_SC_SB_EEEEENS2_23PersistentTileSchedulerEJSL_SM_EEEEEvNT_6ParamsE)
        /*002c*/ 	.word	0x00000000
.L_22:


//--------------------- .nv.compat                --------------------------
	.section	.nv.compat,"",@"SHT_CUDA_COMPAT_INFO"
	.align	4
        /*0000*/ 	.byte	0x02, 0x09, 0x01, 0x00, 0x02, 0x02, 0x04, 0x00, 0x02, 0x05, 0x05, 0x00, 0x03, 0x07, 0x01, 0x01
        /*0010*/ 	.byte	0x02, 0x03, 0x01, 0x00, 0x02, 0x06, 0x01, 0x00, 0x04, 0x0b, 0x08, 0x00, 0x00, 0x00, 0x00, 0x00
        /*0020*/ 	.byte	0x00, 0x00, 0x00, 0x00


//--------------------- .nv.info._ZN7cutlass13device_kernelINS_4fmha6kernel28FmhaKernelTmaWarpSpecializedINS1_10collective30FmhaMainloopTmaWarpSpecializedINS_6half_tEffN4cute5tupleIJNS7_1CILi128EEENS9_ILi64EEENS9_ILi96EEEEEENS8_IJiNS9_ILi1EEENS8_IJiiEEEEEESG_SG_NS4_14ResidualFusionEJNS2_6OptionILNS2_3TagE0ENS9_ILb1EEEEENSI_ILSJ_2ESK_EEEEENS4_15FmhaFwdEpilogueIS6_fNS8_IJSB_SC_SB_EEEEENS2_23PersistentTileSchedulerEJSL_SM_EEEEEvNT_6ParamsE --------------------------
	.section	.nv.info._ZN7cutlass13device_kernelINS_4fmha6kernel28FmhaKernelTmaWarpSpecializedINS1_10collective30FmhaMainloopTmaWarpSpecializedINS_6half_tEffN4cute5tupleIJNS7_1CILi128EEENS9_ILi64EEENS9_ILi96EEEEEENS8_IJiNS9_ILi1EEENS8_IJiiEEEEEESG_SG_NS4_14ResidualFusionEJNS2_6OptionILNS2_3TagE0ENS9_ILb1EEEEENSI_ILSJ_2ESK_EEEEENS4_15FmhaFwdEpilogueIS6_fNS8_IJSB_SC_SB_EEEEENS2_23PersistentTileSchedulerEJSL_SM_EEEEEvNT_6ParamsE,"",@"SHT_CUDA_INFO"
	.sectionflags	@""
	.align	4


	//----- nvinfo : EIATTR_CUDA_API_VERSION
	.align		4
        /*0000*/ 	.byte	0x04, 0x37
        /*0002*/ 	.short	(.L_24 - .L_23)
.L_23:
        /*0004*/ 	.word	0x00000082


	//----- nvinfo : EIATTR_KPARAM_INFO
	.align		4
.L_24:
        /*0008*/ 	.byte	0x04, 0x17
        /*000a*/ 	.short	(.L_26 - .L_25)
.L_25:
        /*000c*/ 	.word	0x00000000
        /*0010*/ 	.short	0x0000
        /*0012*/ 	.short	0x0070
        /*0014*/ 	.byte	0x00, 0xf0, 0x01, 0x20


	//----- nvinfo : EIATTR_SPARSE_MMA_MASK
	.align		4
.L_26:
        /*0018*/ 	.byte	0x03, 0x50
        /*001a*/ 	.short	0x0000


	//----- nvinfo : EIATTR_MAXREG_COUNT
	.align		4
        /*001c*/ 	.byte	0x03, 0x1b
        /*001e*/ 	.short	0x00a8


	//----- nvinfo : EIATTR_NUM_BARRIERS
	.align		4
        /*0020*/ 	.byte	0x02, 0x4c
        /*0022*/ 	.byte	0x02
	.zero		1


	//----- nvinfo : EIATTR_EXTERNS
	.align		4
        /*0024*/ 	.byte	0x04, 0x0f
        /*0026*/ 	.short	(.L_28 - .L_27)


	//   ....[0]....
	.align		4
.L_27:
        /*0028*/ 	.word	index@(__assertfail)


	//----- nvinfo : EIATTR_MERCURY_ISA_VERSION
	.align		4
.L_28:
        /*002c*/ 	.byte	0x03, 0x5f
        /*002e*/ 	.short	0x0101


	//----- nvinfo : EIATTR_INT_WARP_WIDE_INSTR_OFFSETS
	.align		4
        /*0030*/ 	.byte	0x04, 0x31
        /*0032*/ 	.short	(.L_30 - .L_29)


	//   ....[0]....
.L_29:
        /*0034*/ 	.word	0x00000760


	//   ....[1]....
        /*0038*/ 	.word	0x00000770


	//   ....[2]....
        /*003c*/ 	.word	0x00000780


	//   ....[3]....
        /*0040*/ 	.word	0x00000790


	//   ....[4]....
        /*0044*/ 	.word	0x00000800


	//   ....[5]....
        /*0048*/ 	.word	0x000009c0


	//   ....[6]....
        /*004c*/ 	.word	0x00000a70


	//----- nvinfo : EIATTR_COOP_GROUP_MASK_REGIDS
	.align		4
.L_30:
        /*0050*/ 	.byte	0x04, 0x29
        /*0052*/ 	.short	(.L_32 - .L_31)


	//   ....[0]....
.L_31:
        /*0054*/ 	.word	0xffffffff


	//   ....[1]....
        /*0058*/ 	.word	0xffffffff


	//   ....[2]....
        /*005c*/ 	.word	0xffffffff


	//   ....[3]....
        /*0060*/ 	.word	0xffffffff


	//   ....[4]....
        /*0064*/ 	.word	0xffffffff


	//   ....[5]....
        /*0068*/ 	.word	0xffffffff


	//   ....[6]....
        /*006c*/ 	.word	0xffffffff


	//   ....[7]....
        /*0070*/ 	.word	0xffffffff


	//   ....[8]....
        /*0074*/ 	.word	0xffffffff


	//   ....[9]....
        /*0078*/ 	.word	0xffffffff


	//   ....[10]....
        /*007c*/ 	.word	0xffffffff


	//   ....[11]....
        /*0080*/ 	.word	0xffffffff


	//   ....[12]....
        /*0084*/ 	.word	0xffffffff


	//   ....[13]....
        /*0088*/ 	.word	0xffffffff


	//   ....[14]....
        /*008c*/ 	.word	0xffffffff


	//   ....[15]....
        /*0090*/ 	.word	0xffffffff


	//   ....[16]....
        /*0094*/ 	.word	0xffffffff


	//   ....[17]....
        /*0098*/ 	.word	0xffffffff


	//   ....[18]....
        /*009c*/ 	.word	0xffffffff


	//   ....[19]....
        /*00a0*/ 	.word	0xffffffff


	//   ....[20]....
        /*00a4*/ 	.word	0xffffffff


	//   ....[21]....
        /*00a8*/ 	.word	0xffffffff


	//----- nvinfo : EIATTR_COOP_GROUP_INSTR_OFFSETS
	.align		4
.L_32:
        /*00ac*/ 	.byte	0x04, 0x28
        /*00ae*/ 	.short	(.L_34 - .L_33)


	//   ....[0]....
.L_33:
        /*00b0*/ 	.word	0x00000070


	//   ....[1]....
        /*00b4*/ 	.word	0x000000a0


	//   ....[2]....
        /*00b8*/ 	.word	0x000001d0


	//   ....[3]....
        /*00bc*/ 	.word	0x000003e0


	//   ....[4]....
        /*00c0*/ 	.word	0x000005a0


	//   ....[5]....
        /*00c4*/ 	.word	0x00000700


	//   ....[6]....
        /*00c8*/ 	.word	0x00001b10


	//   ....[7]....
        /*00cc*/ 	.word	0x00001b70


	//   ....[8]....
        /*00d0*/ 	.word	0x00001de0


	//   ....[9]....
        /*00d4*/ 	.word	0x00001f10


	//   ....[10]....
        /*00d8*/ 	.word	0x00003170


	//   ....[11]....
        /*00dc*/ 	.word	0x000031a0


	//   ....[12]....
        /*00e0*/ 	.word	0x000034a0


	//   ....[13]....
        /*00e4*/ 	.word	0x000035c0


	//   ....[14]....
        /*00e8*/ 	.word	0x00004fd0


	//   ....[15]....
        /*00ec*/ 	.word	0x00005030


	//   ....[16]....
        /*00f0*/ 	.word	0x000053c0


	//   ....[17]....
        /*00f4*/ 	.word	0x000054d0


	//   ....[18]....
        /*00f8*/ 	.word	0x000067d0


	//   ....[19]....
        /*00fc*/ 	.word	0x00006810


	//   ....[20]....
        /*0100*/ 	.word	0x00006850


	//   ....[21]....
        /*0104*/ 	.word	0x00006870


	//----- nvinfo : EIATTR_REG_RECONFIG
	.align		4
.L_34:
        /*0108*/ 	.byte	0x01, 0x54
	.zero		2


	//----- nvinfo : EIATTR_SYSCALL_OFFSETS
	.align		4
        /*010c*/ 	.byte	0x04, 0x46
        /*010e*/ 	.short	(.L_36 - .L_35)


	//   ....[0]....
.L_35:
        /*0110*/ 	.word	0x000073a0


	//   ....[1]....
        /*0114*/ 	.word	0x00007500


	//----- nvinfo : EIATTR_MBARRIER_INSTR_OFFSETS
	.align		4
.L_36:
        /*0118*/ 	.byte	0x04, 0x39
        /*011a*/ 	.short	(.L_38 - .L_37)


	//   ....[0]....
.L_37:
        /*011c*/ 	.word	0x00000390
        /*0120*/ 	.word	0x000000ff
        /*0124*/ 	.word	0x00019450
        /*0128*/ 	.short	0x0100
        /*012a*/ 	.byte	0x08
	.zero		1


	//   ....[1]....
        /*012c*/ 	.word	0x000003a0
        /*0130*/ 	.word	0x000000ff
        /*0134*/ 	.word	0x00019460
        /*0138*/ 	.short	0x0100
        /*013a*/ 	.byte	0x08
	.zero		1


	//   ....[2]....
        /*013c*/ 	.word	0x000003b0
        /*0140*/ 	.word	0x000000ff
        /*0144*/ 	.word	0x00019458
        /*0148*/ 	.short	0x0100
        /*014a*/ 	.byte	0x08
	.zero		1


	//   ....[3]....
        /*014c*/ 	.word	0x000003c0
        /*0150*/ 	.word	0x000000ff
        /*0154*/ 	.word	0x00019468
        /*0158*/ 	.short	0x0100
        /*015a*/ 	.byte	0x08
	.zero		1


	//   ....[4]....
        /*015c*/ 	.word	0x000004f0
        /*0160*/ 	.word	0x000000ff
        /*0164*/ 	.word	0x00019400
        /*0168*/ 	.short	0x0100
        /*016a*/ 	.byte	0x08
	.zero		1


	//   ....[5]....
        /*016c*/ 	.word	0x00000500
        /*0170*/ 	.word	0x000000ff
        /*0174*/ 	.word	0x00019428
        /*0178*/ 	.short	0x0100
        /*017a*/ 	.byte	0x08
	.zero		1


	//   ....[6]....
        /*017c*/ 	.word	0x00000510
        /*0180*/ 	.word	0x000000ff
        /*0184*/ 	.word	0x00019408
        /*0188*/ 	.short	0x0100
        /*018a*/ 	.byte	0x08
	.zero		1


	//   ....[7]....
        /*018c*/ 	.word	0x00000520
        /*0190*/ 	.word	0x000000ff
        /*0194*/ 	.word	0x00019430
        /*0198*/ 	.short	0x0100
        /*019a*/ 	.byte	0x08
	.zero		1


	//   ....[8]....
        /*019c*/ 	.word	0x00000530
        /*01a0*/ 	.word	0x000000ff
        /*01a4*/ 	.word	0x00019410
        /*01a8*/ 	.short	0x0100
        /*01aa*/ 	.byte	0x08
	.zero		1


	//   ....[9]....
        /*01ac*/ 	.word	0x00000540
        /*01b0*/ 	.word	0x000000ff
        /*01b4*/ 	.word	0x00019438
        /*01b8*/ 	.short	0x0100
        /*01ba*/ 	.byte	0x08
	.zero		1


	//   ....[10]....
        /*01bc*/ 	.word	0x00000550
        /*01c0*/ 	.word	0x000000ff
        /*01c4*/ 	.word	0x00019418
        /*01c8*/ 	.short	0x0100
        /*01ca*/ 	.byte	0x08
	.zero		1


	//   ....[11]....
        /*01cc*/ 	.word	0x00000560
        /*01d0*/ 	.word	0x000000ff
        /*01d4*/ 	.word	0x00019440
        /*01d8*/ 	.short	0x0100
        /*01da*/ 	.byte	0x08
	.zero		1


	//   ....[12]....
        /*01dc*/ 	.word	0x00000570
        /*01e0*/ 	.word	0x000000ff
        /*01e4*/ 	.word	0x00019420
        /*01e8*/ 	.short	0x0100
        /*01ea*/ 	.byte	0x08
	.zero		1


	//   ....[13]....
        /*01ec*/ 	.word	0x00000580
        /*01f0*/ 	.word	0x000000ff
        /*01f4*/ 	.word	0x00019448
        /*01f8*/ 	.short	0x0100
        /*01fa*/ 	.byte	0x08
	.zero		1


	//   ....[14]....
        /*01fc*/ 	.word	0x000006b0
        /*0200*/ 	.word	0x000000ff
        /*0204*/ 	.word	0x00019470
        /*0208*/ 	.short	0x0100
        /*020a*/ 	.byte	0x08
	.zero		1


	//   ....[15]....
        /*020c*/ 	.word	0x000006c0
        /*0210*/ 	.word	0x000000ff
        /*0214*/ 	.word	0x00019480
        /*0218*/ 	.short	0x0100
        /*021a*/ 	.byte	0x08
	.zero		1


	//   ....[16]....
        /*021c*/ 	.word	0x000006d0
        /*0220*/ 	.word	0x000000ff
        /*0224*/ 	.word	0x00019478
        /*0228*/ 	.short	0x0100
        /*022a*/ 	.byte	0x08
	.zero		1


	//   ....[17]....
        /*022c*/ 	.word	0x000006e0
        /*0230*/ 	.word	0x000000ff
        /*0234*/ 	.word	0x00019488
        /*0238*/ 	.short	0x0100
        /*023a*/ 	.byte	0x08
	.zero		1


	//   ....[18]....
        /*023c*/ 	.word	0x00000820
        /*0240*/ 	.word	0x000000ff
        /*0244*/ 	.word	0x00019490
        /*0248*/ 	.short	0x0100
        /*024a*/ 	.byte	0x06
	.zero		1


	//   ....[19]....
        /*024c*/ 	.word	0x00000830
        /*0250*/ 	.word	0x000000ff
        /*0254*/ 	.word	0x00019498
        /*0258*/ 	.short	0x0100
        /*025a*/ 	.byte	0x06
	.zero		1


	//   ....[20]....
        /*025c*/ 	.word	0x00000840
        /*0260*/ 	.word	0x000000ff
        /*0264*/ 	.word	0x000194a0
        /*0268*/ 	.short	0x0100
        /*026a*/ 	.byte	0x06
	.zero		1


	//   ....[21]....
        /*026c*/ 	.word	0x00000850
        /*0270*/ 	.word	0x000000ff
        /*0274*/ 	.word	0x000194a8
        /*0278*/ 	.short	0x0100
        /*027a*/ 	.byte	0x06
	.zero		1


	//   ....[22]....
        /*027c*/ 	.word	0x00000950
        /*0280*/ 	.word	0x000000ff
        /*0284*/ 	.word	0x000194c0
        /*0288*/ 	.short	0x0100
        /*028a*/ 	.byte	0x08
	.zero		1


	//   ....[23]....
        /*028c*/ 	.word	0x00000960
        /*0290*/ 	.word	0x000000ff
        /*0294*/ 	.word	0x000194d8
        /*0298*/ 	.short	0x0100
        /*029a*/ 	.byte	0x08
	.zero		1


	//   ....[24]....
        /*029c*/ 	.word	0x00000970
        /*02a0*/ 	.word	0x000000ff
        /*02a4*/ 	.word	0x000194c8
        /*02a8*/ 	.short	0x0100
        /*02aa*/ 	.byte	0x08
	.zero		1


	//   ....[25]....
        /*02ac*/ 	.word	0x00000980
        /*02b0*/ 	.word	0x000000ff
        /*02b4*/ 	.word	0x000194e0
        /*02b8*/ 	.short	0x0100
        /*02ba*/ 	.byte	0x08
	.zero		1


	//   ....[26]....
        /*02bc*/ 	.word	0x00000990
        /*02c0*/ 	.word	0x000000ff
        /*02c4*/ 	.word	0x000194d0
        /*02c8*/ 	.short	0x0100
        /*02ca*/ 	.byte	0x08
	.zero		1


	//   ....[27]....
        /*02cc*/ 	.word	0x000009a0
        /*02d0*/ 	.word	0x000000ff
        /*02d4*/ 	.word	0x000194e8
        /*02d8*/ 	.short	0x0100
        /*02da*/ 	.byte	0x08
	.zero		1


	//   ....[28]....
        /*02dc*/ 	.word	0x00000aa0
        /*02e0*/ 	.word	0x000000ff
        /*02e4*/ 	.word	0x000194b0
        /*02e8*/ 	.short	0x0100
        /*02ea*/ 	.byte	0x06
	.zero		1


	//   ....[29]....
        /*02ec*/ 	.word	0x000012a0
        /*02f0*/ 	.word	0x000000ff
        /*02f4*/ 	.word	0x00019450
        /*02f8*/ 	.short	0x010a
        /*02fa*/ 	.byte	0x04
	.zero		1


	//   ....[30]....
        /*02fc*/ 	.word	0x00001350
        /*0300*/ 	.word	0x000000ff
        /*0304*/ 	.word	0x00019400
        /*0308*/ 	.short	0x010a
        /*030a*/ 	.byte	0x1f
	.zero		1


	//   ....[31]....
        /*030c*/ 	.word	0x00001370
        /*0310*/ 	.word	0x000000ff
        /*0314*/ 	.word	0xfffffff8
        /*0318*/ 	.short	0x010a
        /*031a*/ 	.byte	0x1c
	.zero		1


	//   ....[32]....
        /*031c*/ 	.word	0x00002690
        /*0320*/ 	.word	0x00000015
        /*0324*/ 	.word	0x00000000
        /*0328*/ 	.short	0x0101
        /*032a*/ 	.byte	0x1e
	.zero		1


	//   ....[33]....
        /*032c*/ 	.word	0x00002ab0
        /*0330*/ 	.word	0x000000ff
        /*0334*/ 	.word	0x00019400
        /*0338*/ 	.short	0x010a
        /*033a*/ 	.byte	0x06
	.zero		1


	//   ....[34]....
        /*033c*/ 	.word	0x00002c90
        /*0340*/ 	.word	0x000000ff
        /*0344*/ 	.word	0x00000000
        /*0348*/ 	.short	0x0101
        /*034a*/ 	.byte	0x1f
	.zero		1


	//   ....[35]....
        /*034c*/ 	.word	0x00002df0
        /*0350*/ 	.word	0x000000ff
        /*0354*/ 	.word	0x00019400
        /*0358*/ 	.short	0x010a
        /*035a*/ 	.byte	0x06
	.zero		1


	//   ....[36]....
        /*035c*/ 	.word	0x00004110
        /*0360*/ 	.word	0x000000ff
        /*0364*/ 	.word	0x00019400
        /*0368*/ 	.short	0x010a
        /*036a*/ 	.byte	0x06
	.zero		1


	//   ....[37]....
        /*036c*/ 	.word	0x00004450
        /*0370*/ 	.word	0x000000ff
        /*0374*/ 	.word	0x00019400
        /*0378*/ 	.short	0x010a
        /*037a*/ 	.byte	0x06
	.zero		1


	//   ....[38]....
        /*037c*/ 	.word	0x00004620
        /*0380*/ 	.word	0x000000ff
        /*0384*/ 	.word	0x00000000
        /*0388*/ 	.short	0x0101
        /*038a*/ 	.byte	0x06
	.zero		1


	//   ....[39]....
        /*038c*/ 	.word	0x000046d0
        /*0390*/ 	.word	0x000000ff
        /*0394*/ 	.word	0x00000000
        /*0398*/ 	.short	0x0101
        /*039a*/ 	.byte	0x06
	.zero		1


	//   ....[40]....
        /*039c*/ 	.word	0x00004880
        /*03a0*/ 	.word	0x000000ff
        /*03a4*/ 	.word	0x00019400
        /*03a8*/ 	.short	0x010a
        /*03aa*/ 	.byte	0x06
	.zero		1


	//   ....[41]....
        /*03ac*/ 	.word	0x00005fd0
        /*03b0*/ 	.word	0x000000ff
        /*03b4*/ 	.word	0x00019400
        /*03b8*/ 	.short	0x010a
        /*03ba*/ 	.byte	0x06
	.zero		1


	//   ....[42]....
        /*03bc*/ 	.word	0x000062f0
        /*03c0*/ 	.word	0x000000ff
        /*03c4*/ 	.word	0x00019400
        /*03c8*/ 	.short	0x010a
        /*03ca*/ 	.byte	0x06
	.zero		1


	//   ....[43]....
        /*03cc*/ 	.word	0x000064c0
        /*03d0*/ 	.word	0x000000ff
        /*03d4*/ 	.word	0x00000000
        /*03d8*/ 	.short	0x0101
        /*03da*/ 	.byte	0x06
	.zero		1


	//   ....[44]....
        /*03dc*/ 	.word	0x00006570
        /*03e0*/ 	.word	0x000000ff
        /*03e4*/ 	.word	0x00000000
        /*03e8*/ 	.short	0x0101
        /*03ea*/ 	.byte	0x06
	.zero		1


	//   ....[45]....
        /*03ec*/ 	.word	0x00006720
        /*03f0*/ 	.word	0x000000ff
        /*03f4*/ 	.word	0x00000000
        /*03f8*/ 	.short	0x0101
        /*03fa*/ 	.byte	0x04
	.zero		1


	//   ....[46]....
        /*03fc*/ 	.word	0x000067a0
        /*0400*/ 	.word	0x000000ff
        /*0404*/ 	.word	0x00000000
        /*0408*/ 	.short	0x0101
        /*040a*/ 	.byte	0x1e
	.zero		1


	//   ....[47]....
        /*040c*/ 	.word	0x00006da0
        /*0410*/ 	.word	0x000000ff
        /*0414*/ 	.word	0x00000008
        /*0418*/ 	.short	0x010a
        /*041a*/ 	.byte	0x1c
	.zero		1


	//   ....[48]....
        /*041c*/ 	.word	0x00008080
        /*0420*/ 	.word	0x00000000
        /*0424*/ 	.word	0x00019490
        /*0428*/ 	.short	0x0101
        /*042a*/ 	.byte	0x26
	.zero		1


	//   ....[49]....
        /*042c*/ 	.word	0x00008440
        /*0430*/ 	.word	0x00000007
        /*0434*/ 	.word	0x00019460
        /*0438*/ 	.short	0x010a
        /*043a*/ 	.byte	0x3f
	.zero		1


	//   ....[50]....
        /*043c*/ 	.word	0x00008760
        /*0440*/ 	.word	0x00000007
        /*0444*/ 	.word	0x000194b0
        /*0448*/ 	.short	0x0101
        /*044a*/ 	.byte	0x3f
	.zero		1


	//   ....[51]....
        /*044c*/ 	.word	0x00008770
        /*0450*/ 	.word	0x00000007
        /*0454*/ 	.word	0x000194b0
        /*0458*/ 	.short	0x010a
        /*045a*/ 	.byte	0x3f
	.zero		1


	//   ....[52]....
        /*045c*/ 	.word	0x00008810
        /*0460*/ 	.word	0x00000004
        /*0464*/ 	.word	0x00019460
        /*0468*/ 	.short	0x010a
        /*046a*/ 	.byte	0x3f
	.zero		1


	//   ....[53]....
        /*046c*/ 	.word	0x00008e20
        /*0470*/ 	.word	0x00000008
        /*0474*/ 	.word	0x00019428
        /*0478*/ 	.short	0x010a
        /*047a*/ 	.byte	0x3f
	.zero		1


	//   ....[54]....
        /*047c*/ 	.word	0x00009140
        /*0480*/ 	.word	0x00000004
        /*0484*/ 	.word	0x000194b0
        /*0488*/ 	.short	0x0101
        /*048a*/ 	.byte	0x3f
	.zero		1


	//   ....[55]....
        /*048c*/ 	.word	0x00009150
        /*0490*/ 	.word	0x00000004
        /*0494*/ 	.word	0x000194b0
        /*0498*/ 	.short	0x010a
        /*049a*/ 	.byte	0x3f
	.zero		1


	//   ....[56]....
        /*049c*/ 	.word	0x00009200
        /*04a0*/ 	.word	0x00000007
        /*04a4*/ 	.word	0x00019428
        /*04a8*/ 	.short	0x010a
        /*04aa*/ 	.byte	0x3f
	.zero		1


	//   ....[57]....
        /*04ac*/ 	.word	0x000095b0
        /*04b0*/ 	.word	0x00000007
        /*04b4*/ 	.word	0x00019428
        /*04b8*/ 	.short	0x010a
        /*04ba*/ 	.byte	0x3f
	.zero		1


	//   ....[58]....
        /*04bc*/ 	.word	0x000098f0
        /*04c0*/ 	.word	0x00000007
        /*04c4*/ 	.word	0x00019428
        /*04c8*/ 	.short	0x010a
        /*04ca*/ 	.byte	0x3f
	.zero		1


	//   ....[59]....
        /*04cc*/ 	.word	0x00009c80
        /*04d0*/ 	.word	0x00000003
        /*04d4*/ 	.word	0x00019450
        /*04d8*/ 	.short	0x010a
        /*04da*/ 	.byte	0x3f
	.zero		1


	//   ....[60]....
        /*04dc*/ 	.word	0x00009ce0
        /*04e0*/ 	.word	0x00000005
        /*04e4*/ 	.word	0x00019400
        /*04e8*/ 	.short	0x010a
        /*04ea*/ 	.byte	0x3f
	.zero		1


	//   ....[61]....
        /*04ec*/ 	.word	0x00009d40
        /*04f0*/ 	.word	0x00000000
        /*04f4*/ 	.word	0xfffffff8
        /*04f8*/ 	.short	0x010a
        /*04fa*/ 	.byte	0x3f
	.zero		1


	//   ....[62]....
        /*04fc*/ 	.word	0x00009da0
        /*0500*/ 	.word	0x00000008
        /*0504*/ 	.word	0x00019400
        /*0508*/ 	.short	0x010a
        /*050a*/ 	.byte	0x3f
	.zero		1


	//   ....[63]....
        /*050c*/ 	.word	0x00009e00
        /*0510*/ 	.word	0x00000005
        /*0514*/ 	.word	0x00019400
        /*0518*/ 	.short	0x010a
        /*051a*/ 	.byte	0x3f
	.zero		1


	//   ....[64]....
        /*051c*/ 	.word	0x00009e60
        /*0520*/ 	.word	0x00000009
        /*0524*/ 	.word	0x00019400
        /*0528*/ 	.short	0x010a
        /*052a*/ 	.byte	0x3f
	.zero		1


	//   ....[65]....
        /*052c*/ 	.word	0x00009ec0
        /*0530*/ 	.word	0x00000005
        /*0534*/ 	.word	0x00019400
        /*0538*/ 	.short	0x010a
        /*053a*/ 	.byte	0x3f
	.zero		1


	//   ....[66]....
        /*053c*/ 	.word	0x00009f20
        /*0540*/ 	.word	0x00000009
        /*0544*/ 	.word	0x00019400
        /*0548*/ 	.short	0x010a
        /*054a*/ 	.byte	0x3f
	.zero		1


	//   ....[67]....
        /*054c*/ 	.word	0x00009f80
        /*0550*/ 	.word	0x00000003
        /*0554*/ 	.word	0x00000008
        /*0558*/ 	.short	0x010a
        /*055a*/ 	.byte	0x3f
	.zero		1


	//   ....[68]....
        /*055c*/ 	.word	0x0000a050
        /*0560*/ 	.word	0x00000007
        /*0564*/ 	.word	0x00019460
        /*0568*/ 	.short	0x010a
        /*056a*/ 	.byte	0x3f
	.zero		1


	//   ....[69]....
        /*056c*/ 	.word	0x0000a0a0
        /*0570*/ 	.word	0x00000007
        /*0574*/ 	.word	0x000194b0
        /*0578*/ 	.short	0x010a
        /*057a*/ 	.byte	0x3f
	.zero		1


	//   ....[70]....
        /*057c*/ 	.word	0x0000a0f0
        /*0580*/ 	.word	0x00000004
        /*0584*/ 	.word	0x00019460
        /*0588*/ 	.short	0x010a
        /*058a*/ 	.byte	0x3f
	.zero		1


	//   ....[71]....
        /*058c*/ 	.word	0x0000a1c0
        /*0590*/ 	.word	0x00000008
        /*0594*/ 	.word	0x00019428
        /*0598*/ 	.short	0x010a
        /*059a*/ 	.byte	0x3f
	.zero		1


	//   ....[72]....
        /*059c*/ 	.word	0x0000a210
        /*05a0*/ 	.word	0x00000004
        /*05a4*/ 	.word	0x000194b0
        /*05a8*/ 	.short	0x010a
        /*05aa*/ 	.byte	0x3f
	.zero		1


	//   ....[73]....
        /*05ac*/ 	.word	0x0000a260
        /*05b0*/ 	.word	0x00000007
        /*05b4*/ 	.word	0x00019428
        /*05b8*/ 	.short	0x010a
        /*05ba*/ 	.byte	0x3f
	.zero		1


	//   ....[74]....
        /*05bc*/ 	.word	0x0000a2b0
        /*05c0*/ 	.word	0x00000007
        /*05c4*/ 	.word	0x00019428
        /*05c8*/ 	.short	0x010a
        /*05ca*/ 	.byte	0x3f
	.zero		1


	//   ....[75]....
        /*05cc*/ 	.word	0x0000a300
        /*05d0*/ 	.word	0x00000007
        /*05d4*/ 	.word	0x00019428
        /*05d8*/ 	.short	0x010a
        /*05da*/ 	.byte	0x3f
	.zero		1


	//----- nvinfo : EIATTR_NUM_MBARRIERS
	.align		4
.L_38:
        /*05dc*/ 	.byte	0x03, 0x38
        /*05de*/ 	.short	0x001d


	//----- nvinfo : EIATTR_EXIT_INSTR_OFFSETS
	.align		4
        /*05e0*/ 	.byte	0x04, 0x1c
        /*05e2*/ 	.short	(.L_40 - .L_39)


	//   ....[0]....
.L_39:
        /*05e4*/ 	.word	0x00000b00


	//   ....[1]....
        /*05e8*/ 	.word	0x00000b70


	//   ....[2]....
        /*05ec*/ 	.word	0x000080b0


	//   ....[3]....
        /*05f0*/ 	.word	0x00008110


	//   ....[4]....
        /*05f4*/ 	.word	0x00008140


	//   ....[5]....
        /*05f8*/ 	.word	0x00008b20


	//   ....[6]....
        /*05fc*/ 	.word	0x00008b50


	//   ....[7]....
        /*0600*/ 	.word	0x00009c60


	//----- nvinfo : EIATTR_MAX_THREADS
	.align		4
.L_40:
        /*0604*/ 	.byte	0x04, 0x05
        /*0606*/ 	.short	(.L_42 - .L_41)
.L_41:
        /*0608*/ 	.word	0x00000180
        /*060c*/ 	.word	0x00000001
        /*0610*/ 	.word	0x00000001


	//----- nvinfo : EIATTR_CRS_STACK_SIZE
	.align		4
.L_42:
        /*0614*/ 	.byte	0x04, 0x1e
        /*0616*/ 	.short	(.L_44 - .L_43)
.L_43:
        /*0618*/ 	.word	0x00000000


	//----- nvinfo : EIATTR_CBANK_PARAM_SIZE
	.align		4
.L_44:
        /*061c*/ 	.byte	0x03, 0x19
        /*061e*/ 	.short	0x0870


	//----- nvinfo : EIATTR_PARAM_CBANK
	.align		4
        /*0620*/ 	.byte	0x04, 0x0a
        /*0622*/ 	.short	(.L_46 - .L_45)
	.align		4
.L_45:
        /*0624*/ 	.word	index@(.nv.constant0._ZN7cutlass13device_kernelINS_4fmha6kernel28FmhaKernelTmaWarpSpecializedINS1_10collective30FmhaMainloopTmaWarpSpecializedINS_6half_tEffN4cute5tupleIJNS7_1CILi128EEENS9_ILi64EEENS9_ILi96EEEEEENS8_IJiNS9_ILi1EEENS8_IJiiEEEEEESG_SG_NS4_14ResidualFusionEJNS2_6OptionILNS2_3TagE0ENS9_ILb1EEEEENSI_ILSJ_2ESK_EEEEENS4_15FmhaFwdEpilogueIS6_fNS8_IJSB_SC_SB_EEEEENS2_23PersistentTileSchedulerEJSL_SM_EEEEEvNT_6ParamsE)
        /*0628*/ 	.short	0x0210
        /*062a*/ 	.short	0x0870


	//----- nvinfo : EIATTR_SW_WAR
	.align		4
.L_46:
        /*062c*/ 	.byte	0x04, 0x36
        /*062e*/ 	.short	(.L_48 - .L_47)
.L_47:
        /*0630*/ 	.word	0x00000008
.L_48:


//--------------------- .nv.callgraph             --------------------------
	.section	.nv.callgraph,"",@"SHT_CUDA_CALLGRAPH"
	.align	4
	.sectionentsize	8
	.align		4
        /*0000*/ 	.word	0x00000000
	.align		4
        /*0004*/ 	.word	0xffffffff
	.align		4
        /*0008*/ 	.word	index@(_ZN7cutlass13device_kernelINS_4fmha6kernel28FmhaKernelTmaWarpSpecializedINS1_10collective30FmhaMainloopTmaWarpSpecializedINS_6half_tEffN4cute5tupleIJNS7_1CILi128EEENS9_ILi64EEENS9_ILi96EEEEEENS8_IJiNS9_ILi1EEENS8_IJiiEEEEEESG_SG_NS4_14ResidualFusionEJNS2_6OptionILNS2_3TagE0ENS9_ILb1EEEEENSI_ILSJ_2ESK_EEEEENS4_15FmhaFwdEpilogueIS6_fNS8_IJSB_SC_SB_EEEEENS2_23PersistentTileSchedulerEJSL_SM_EEEEEvNT_6ParamsE)
	.align		4
        /*000c*/ 	.word	index@(__assertfail)
	.align		4
        /*0010*/ 	.word	0x00000000
	.align		4
        /*0014*/ 	.word	0xfffffffe
	.align		4
        /*0018*/ 	.word	0x00000000
	.align		4
        /*001c*/ 	.word	0xfffffffd
	.align		4
        /*0020*/ 	.word	0x00000000
	.align		4
        /*0024*/ 	.word	0xfffffffc


//--------------------- .nv.constant4             --------------------------
	.section	.nv.constant4,"a",@progbits
	.align	8
	.align		8
.nv.constant4:
        /*0000*/ 	.dword	__assertfail
	.align		8
        /*0008*/ 	.dword	__unnamed_1
	.align		8
        /*0010*/ 	.dword	__unnamed_2
	.align		8
        /*0018*/ 	.dword	_ZN39_INTERNAL_886a0727_4_k_cu_669143b0_34734cuda3std3__45__cpo5beginE
	.align		8
        /*0020*/ 	.dword	_ZN39_INTERNAL_886a0727_4_k_cu_669143b0_34734cuda3std3__45__cpo3endE
	.align		8
        /*0028*/ 	.dword	_ZN39_INTERNAL_886a0727_4_k_cu_669143b0_34734cuda3std3__45__cpo6cbeginE
	.align		8
        /*0030*/ 	.dword	_ZN39_INTERNAL_886a0727_4_k_cu_669143b0_34734cuda3std3__45__cpo4cendE
	.align		8
        /*0038*/ 	.dword	_ZN39_INTERNAL_886a0727_4_k_cu_669143b0_34734cuda3std3__441_GLOBAL__N__886a0727_4_k_cu_669143b0_34736ignoreE
	.align		8
        /*0040*/ 	.dword	_ZN39_INTERNAL_886a0727_4_k_cu_669143b0_34734cuda3std3__419piecewise_constructE
	.align		8
        /*0048*/ 	.dword	_ZN39_INTERNAL_886a0727_4_k_cu_669143b0_34734cuda3std3__48in_placeE
	.align		8
        /*0050*/ 	.dword	_ZN39_INTERNAL_886a0727_4_k_cu_669143b0_34734cuda3std6ranges3__45__cpo4swapE
	.align		8
        /*0058*/ 	.dword	_ZN39_INTERNAL_886a0727_4_k_cu_669143b0_34734cuda3std6ranges3__45__cpo9iter_moveE
	.align		8
        /*0060*/ 	.dword	_ZN39_INTERNAL_886a0727_4_k_cu_669143b0_34734cute7productE
	.align		8
        /*0068*/ 	.dword	_ZN39_INTERNAL_886a0727_4_k_cu_669143b0_34734cute1_E
	.align		8
        /*0070*/ 	.dword	$str$24
	.align		8
        /*0078*/ 	.dword	$str$25


//--------------------- .text._ZN7cutlass13device_kernelINS_4fmha6kernel28FmhaKernelTmaWarpSpecializedINS1_10collective30FmhaMainloopTmaWarpSpecializedINS_6half_tEffN4cute5tupleIJNS7_1CILi128EEENS9_ILi64EEENS9_ILi96EEEEEENS8_IJiNS9_ILi1EEENS8_IJiiEEEEEESG_SG_NS4_14ResidualFusionEJNS2_6OptionILNS2_3TagE0ENS9_ILb1EEEEENSI_ILSJ_2ESK_EEEEENS4_15FmhaFwdEpilogueIS6_fNS8_IJSB_SC_SB_EEEEENS2_23PersistentTileSchedulerEJSL_SM_EEEEEvNT_6ParamsE --------------------------
	.section	.text._ZN7cutlass13device_kernelINS_4fmha6kernel28FmhaKernelTmaWarpSpecializedINS1_10collective30FmhaMainloopTmaWarpSpecializedINS_6half_tEffN4cute5tupleIJNS7_1CILi128EEENS9_ILi64EEENS9_ILi96EEEEEENS8_IJiNS9_ILi1EEENS8_IJiiEEEEEESG_SG_NS4_14ResidualFusionEJNS2_6OptionILNS2_3TagE0ENS9_ILb1EEEEENSI_ILSJ_2ESK_EEEEENS4_15FmhaFwdEpilogueIS6_fNS8_IJSB_SC_SB_EEEEENS2_23PersistentTileSchedulerEJSL_SM_EEEEEvNT_6ParamsE,"ax",@progbits
	.align	128
.text._ZN7cutlass13device_kernelINS_4fmha6kernel28FmhaKernelTmaWarpSpecializedINS1_10collective30FmhaMainloopTmaWarpSpecializedINS_6half_tEffN4cute5tupleIJNS7_1CILi128EEENS9_ILi64EEENS9_ILi96EEEEEENS8_IJiNS9_ILi1EEENS8_IJiiEEEEEESG_SG_NS4_14ResidualFusionEJNS2_6OptionILNS2_3TagE0ENS9_ILb1EEEEENSI_ILSJ_2ESK_EEEEENS4_15FmhaFwdEpilogueIS6_fNS8_IJSB_SC_SB_EEEEENS2_23PersistentTileSchedulerEJSL_SM_EEEEEvNT_6ParamsE:
        .type           _ZN7cutlass13device_kernelINS_4fmha6kernel28FmhaKernelTmaWarpSpecializedINS1_10collective30FmhaMainloopTmaWarpSpecializedINS_6half_tEffN4cute5tupleIJNS7_1CILi128EEENS9_ILi64EEENS9_ILi96EEEEEENS8_IJiNS9_ILi1EEENS8_IJiiEEEEEESG_SG_NS4_14ResidualFusionEJNS2_6OptionILNS2_3TagE0ENS9_ILb1EEEEENSI_ILSJ_2ESK_EEEEENS4_15FmhaFwdEpilogueIS6_fNS8_IJSB_SC_SB_EEEEENS2_23PersistentTileSchedulerEJSL_SM_EEEEEvNT_6ParamsE,@function
        .size           _ZN7cutlass13device_kernelINS_4fmha6kernel28FmhaKernelTmaWarpSpecializedINS1_10collective30FmhaMainloopTmaWarpSpecializedINS_6half_tEffN4cute5tupleIJNS7_1CILi128EEENS9_ILi64EEENS9_ILi96EEEEEENS8_IJiNS9_ILi1EEENS8_IJiiEEEEEESG_SG_NS4_14ResidualFusionEJNS2_6OptionILNS2_3TagE0ENS9_ILb1EEEEENSI_ILSJ_2ESK_EEEEENS4_15FmhaFwdEpilogueIS6_fNS8_IJSB_SC_SB_EEEEENS2_23PersistentTileSchedulerEJSL_SM_EEEEEvNT_6ParamsE,(.L_x_147 - _ZN7cutlass13device_kernelINS_4fmha6kernel28FmhaKernelTmaWarpSpecializedINS1_10collective30FmhaMainloopTmaWarpSpecializedINS_6half_tEffN4cute5tupleIJNS7_1CILi128EEENS9_ILi64EEENS9_ILi96EEEEEENS8_IJiNS9_ILi1EEENS8_IJiiEEEEEESG_SG_NS4_14ResidualFusionEJNS2_6OptionILNS2_3TagE0ENS9_ILb1EEEEENSI_ILSJ_2ESK_EEEEENS4_15FmhaFwdEpilogueIS6_fNS8_IJSB_SC_SB_EEEEENS2_23PersistentTileSchedulerEJSL_SM_EEEEEvNT_6ParamsE)
        .other          _ZN7cutlass13device_kernelINS_4fmha6kernel28FmhaKernelTmaWarpSpecializedINS1_10collective30FmhaMainloopTmaWarpSpecializedINS_6half_tEffN4cute5tupleIJNS7_1CILi128EEENS9_ILi64EEENS9_ILi96EEEEEENS8_IJiNS9_ILi1EEENS8_IJiiEEEEEESG_SG_NS4_14ResidualFusionEJNS2_6OptionILNS2_3TagE0ENS9_ILb1EEEEENSI_ILSJ_2ESK_EEEEENS4_15FmhaFwdEpilogueIS6_fNS8_IJSB_SC_SB_EEEEENS2_23PersistentTileSchedulerEJSL_SM_EEEEEvNT_6ParamsE,@"STO_CUDA_ENTRY STV_DEFAULT"
_ZN7cutlass13device_kernelINS_4fmha6kernel28FmhaKernelTmaWarpSpecializedINS1_10collective30FmhaMainloopTmaWarpSpecializedINS_6half_tEffN4cute5tupleIJNS7_1CILi128EEENS9_ILi64EEENS9_ILi96EEEEEENS8_IJiNS9_ILi1EEENS8_IJiiEEEEEESG_SG_NS4_14ResidualFusionEJNS2_6OptionILNS2_3TagE0ENS9_ILb1EEEEENSI_ILSJ_2ESK_EEEEENS4_15FmhaFwdEpilogueIS6_fNS8_IJSB_SC_SB_EEEEENS2_23PersistentTileSchedulerEJSL_SM_EEEEEvNT_6ParamsE:
[----:B------:R-:W1:Y:S01]  /*0000*/  LDC R1, c[0x0][0x28] ;  /* 0x00000a00ff017b82 */ /* 0x000e620000000800 */
[----:B------:R-:W2:Y:S07]  /*0010*/  S2R R2, SR_TID.X ;  /* 0x0000000000027919 */ /* 0x000eae0000002100 */
[----:B------:R-:W3:Y:S01]  /*0020*/  S2UR UR6, SR_CTAID.X ;  /* 0x00000000000679c3 */ /* 0x000ee20000002500 */
[----:B------:R-:W-:Y:S01]  /*0030*/  ELECT P1, URZ, PT ;  /* 0x00000000003f782f */ /* 0x000fe20003820000 */
[----:B------:R-:W-:Y:S01]  /*0040*/  BSSY B0, `(.L_x_0) ;  /* 0x0000018000007945 */ /* 0x000fe20003800000 */
[----:B---3--:R-:W-:Y:S01]  /*0050*/  IMAD.U32 R17, RZ, RZ, UR6 ;  /* 0x00000006ff117e24 */ /* 0x008fe2000f8e00ff */
[----:B--2---:R-:W-:-:S05]  /*0060*/  SHF.R.U32.HI R0, RZ, 0x5, R2 ;  /* 0x00000005ff007819 */ /* 0x004fca0000011602 */
[----:B------:R-:W2:Y:S02]  /*0070*/  SHFL.IDX PT, R3, R0, RZ, 0x1f ;  /* 0x00001fff00037589 */ /* 0x000ea400000e0000 */
[----:B--2---:R-:W-:Y:S02]  /*0080*/  R2UR UR4, R3 ;  /* 0x00000000030472ca */ /* 0x004fe400000e0000 */
[----:B------:R-:W-:-:S06]  /*0090*/  SHF.R.U32.HI R3, RZ, 0x7, R2 ;  /* 0x00000007ff037819 */ /* 0x000fcc0000011602 */
[----:B------:R-:W2:Y:S05]  /*00a0*/  SHFL.IDX PT, R3, R3, RZ, 0x1f ;  /* 0x00001fff03037589 */ /* 0x000eaa00000e0000 */
[----:B------:R-:W-:Y:S02]  /*00b0*/  USHF.R.S32.HI UR5, URZ, 0x1f, UR4 ;  /* 0x0000001f3f057899 */ /* 0x000fe40008011404 */
[----:B------:R-:W-:Y:S02]  /*00c0*/  ISETP.EQ.AND P2, PT, RZ, UR4, P1 ;  /* 0x00000004ff007c0c */ /* 0x000fe40008f42270 */
[----:B------:R-:W-:-:S04]  /*00d0*/  ULEA.HI UR5, UR5, UR4, URZ, 0x2 ;  /* 0x0000000405057291 */ /* 0x000fc8000f8f103f */
[----:B------:R-:W-:-:S04]  /*00e0*/  ULOP3.LUT UR5, UR5, 0xfffffffc, URZ, 0xc0, !UPT ;  /* 0xfffffffc05057892 */ /* 0x000fc8000f8ec03f */
[----:B------:R-:W-:-:S03]  /*00f0*/  UIADD3 UR5, UR4, -UR5, URZ ;  /* 0x8000000504057290 */ /* 0x000fc6000fffe03f */
[----:B-1----:R-:W-:Y:S09]  /*0100*/  @!P2 BRA `(.L_x_1) ;  /* 0x00000000002ca947 */ /* 0x002ff20003800000 */
[----:B------:R-:W-:Y:S02]  /*0110*/  ULDC.64 UR6, c[0x0][0x198] ;  /* 0x0000660000067ab9 */ /* 0x000fe40000000a00 */
[----:B------:R-:W-:Y:S02]  /*0120*/  UIADD3 UR8, UP0, UR6, 0xf0, URZ ;  /* 0x000000f006087890 */ /* 0x000fe4000ff1e03f */
[----:B------:R-:W-:Y:S02]  /*0130*/  UIADD3 UR10, UP1, UR6, 0x1f0, URZ ;  /* 0x000001f0060a7890 */ /* 0x000fe4000ff3e03f */
[----:B------:R-:W-:Y:S02]  /*0140*/  UIADD3 UR6, UP2, UR6, 0x2f0, URZ ;  /* 0x000002f006067890 */ /* 0x000fe4000ff5e03f */
[----:B------:R-:W-:Y:S02]  /*0150*/  UIADD3.X UR9, URZ, UR7, URZ, UP0, !UPT ;  /* 0x000000073f097290 */ /* 0x000fe400087fe43f */
[----:B------:R-:W-:-:S02]  /*0160*/  UIADD3.X UR11, URZ, UR7, URZ, UP1, !UPT ;  /* 0x000000073f0b7290 */ /* 0x000fc40008ffe43f */
[----:B------:R-:W-:-:S05]  /*0170*/  UIADD3.X UR7, URZ, UR7, URZ, UP2, !UPT ;  /* 0x000000073f077290 */ /* 0x000fca00097fe43f */
[----:B------:R1:W-:Y:S02]  /*0180*/  UTMACCTL.PF [UR8] ;  /* 0x00000000080079b9 */ /* 0x0003e40008040000 */
[----:B------:R1:W-:Y:S02]  /*0190*/  UTMACCTL.PF [UR10] ;  /* 0x000000000a0079b9 */ /* 0x0003e40008040000 */
[----:B------:R1:W-:Y:S02]  /*01a0*/  UTMACCTL.PF [UR6] ;  /* 0x00000000060079b9 */ /* 0x0003e40008040000 */
[----:B-1----:R-:W-:Y:S01]  /*01b0*/  NOP ;  /* 0x0000000000007918 */ /* 0x002fe20000000000 */
.L_x_1:
[----:B------:R-:W-:Y:S05]  /*01c0*/  BSYNC B0 ;  /* 0x0000000000007941 */ /* 0x000fea0003800000 */
.L_x_0:
[----:B------:R-:W1:Y:S01]  /*01d0*/  SHFL.IDX PT, R4, R0, RZ, 0x1f ;  /* 0x00001fff00047589 */ /* 0x000e6200000e0000 */
[----:B--2---:R-:W-:Y:S01]  /*01e0*/  R2UR UR53, R3 ;  /* 0x00000000033572ca */ /* 0x004fe200000e0000 */
[----:B------:R-:W-:Y:S02]  /*01f0*/  UISETP.NE.AND UP0, UPT, UR5, 0x1, UPT ;  /* 0x000000010500788c */ /* 0x000fe4000bf05270 */
[----:B------:R-:W-:-:S10]  /*0200*/  UISETP.NE.AND UP1, UPT, UR5, 0x2, UPT ;  /* 0x000000020500788c */ /* 0x000fd4000bf25270 */
[----:B------:R-:W-:Y:S02]  /*0210*/  UIADD3 UR10, UR53, -0x1, URZ ;  /* 0xffffffff350a7890 */ /* 0x000fe4000fffe03f */
[----:B------:R-:W-:Y:S02]  /*0220*/  UISETP.EQ.AND UP2, UPT, UR53, URZ, !UP0 ;  /* 0x0000003f3500728c */ /* 0x000fe4000c742270 */
[----:B------:R-:W-:Y:S02]  /*0230*/  UISETP.EQ.AND UP3, UPT, UR53, URZ, !UP1 ;  /* 0x0000003f3500728c */ /* 0x000fe4000cf62270 */
[----:B------:R-:W-:Y:S02]  /*0240*/  UISETP.GE.U32.AND UP4, UPT, UR10, 0x4, UPT ;  /* 0x000000040a00788c */ /* 0x000fe4000bf86070 */
[----:B------:R-:W-:Y:S01]  /*0250*/  USEL UR52, URZ, 0x1, !UP2 ;  /* 0x000000013f347887 */ /* 0x000fe2000d000000 */
[----:B-1----:R-:W-:Y:S01]  /*0260*/  ISETP.NE.AND P0, PT, R4, RZ, PT ;  /* 0x000000ff0400720c */ /* 0x002fe20003f05270 */
[----:B------:R-:W-:Y:S01]  /*0270*/  USEL UR51, URZ, 0x1, !UP3 ;  /* 0x000000013f337887 */ /* 0x000fe2000d800000 */
[----:B------:R-:W-:Y:S01]  /*0280*/  IMAD.U32 R4, RZ, RZ, UR5 ;  /* 0x00000005ff047e24 */ /* 0x000fe2000f8e00ff */
[----:B------:R-:W-:-:S02]  /*0290*/  USEL UR52, UR52, 0x2, UP4 ;  /* 0x0000000234347887 */ /* 0x000fc4000a000000 */
[----:B------:R-:W-:-:S08]  /*02a0*/  USEL UR51, UR51, 0x2, UP4 ;  /* 0x0000000233337887 */ /* 0x000fd0000a000000 */
[----:B------:R-:W-:Y:S05]  /*02b0*/  @P0 BRA `(.L_x_2) ;  /* 0x0000000000480947 */ /* 0x000fea0003800000 */
[----:B------:R-:W1:Y:S01]  /*02c0*/  S2UR UR8, SR_CgaCtaId ;  /* 0x00000000000879c3 */ /* 0x000e620000008800 */
[----:B------:R-:W-:Y:S01]  /*02d0*/  UMOV UR4, 0x400 ;  /* 0x0000040000047882 */ /* 0x000fe20000000000 */
[----:B------:R-:W-:Y:S01]  /*02e0*/  UMOV UR5, 0x1 ;  /* 0x0000000100057882 */ /* 0x000fe20000000000 */
[----:B------:R-:W-:Y:S01]  /*02f0*/  UMOV UR6, 0x80 ;  /* 0x0000008000067882 */ /* 0x000fe20000000000 */
[----:B------:R-:W-:Y:S01]  /*0300*/  ELECT P0, URZ, PT ;  /* 0x00000000003f782f */ /* 0x000fe20003800000 */
[----:B------:R-:W-:-:S04]  /*0310*/  UIADD3 UR6, -UR6, 0x100000, URZ ;  /* 0x0010000006067890 */ /* 0x000fc8000fffe13f */
[----:B------:R-:W-:Y:S02]  /*0320*/  USHF.L.U32 UR7, UR6, 0xb, URZ ;  /* 0x0000000b06077899 */ /* 0x000fe4000800063f */
[----:B------:R-:W-:Y:S02]  /*0330*/  USHF.L.U32 UR6, UR6, 0x1, URZ ;  /* 0x0000000106067899 */ /* 0x000fe4000800063f */
[----:B-1----:R-:W-:Y:S02]  /*0340*/  ULEA UR8, UR8, UR4, 0x18 ;  /* 0x0000000408087291 */ /* 0x002fe4000f8ec03f */
[----:B------:R-:W-:-:S04]  /*0350*/  UIADD3 UR4, -UR5, 0x100000, URZ ;  /* 0x0010000005047890 */ /* 0x000fc8000fffe13f */
[----:B------:R-:W-:Y:S02]  /*0360*/  USHF.L.U32 UR5, UR4, 0xb, URZ ;  /* 0x0000000b04057899 */ /* 0x000fe4000800063f */
[----:B------:R-:W-:Y:S01]  /*0370*/  USHF.L.U32 UR4, UR4, 0x1, URZ ;  /* 0x0000000104047899 */ /* 0x000fe2000800063f */
[----:B------:R-:W1:Y:S11]  /*0380*/  FENCE.VIEW.ASYNC.S ;  /* 0x00000000000073c6 */ /* 0x000e760000000000 */
[----:B-1----:R1:W2:Y:S01]  /*0390*/  SYNCS.EXCH.64 URZ, [UR8+0x19450], UR4 ;  /* 0x01945004083f75b2 */ /* 0x0022a20008000100 */
[----:B------:R1:W3:Y:S01]  /*03a0*/  SYNCS.EXCH.64 URZ, [UR8+0x19460], UR6 ;  /* 0x01946006083f75b2 */ /* 0x0002e20008000100 */
[----:B------:R1:W4:Y:S01]  /*03b0*/  SYNCS.EXCH.64 URZ, [UR8+0x19458], UR4 ;  /* 0x01945804083f75b2 */ /* 0x0003220008000100 */
[----:B------:R1:W1:Y:S01]  /*03c0*/  SYNCS.EXCH.64 URZ, [UR8+0x19468], UR6 ;  /* 0x01946806083f75b2 */ /* 0x0002620008000100 */
[----:B------:R-:W-:Y:S01]  /*03d0*/  NOP ;  /* 0x0000000000007918 */ /* 0x000fe20000000000 */
.L_x_2:
[----:B------:R-:W5:Y:S01]  /*03e0*/  SHFL.IDX PT, R3, R0, RZ, 0x1f ;  /* 0x00001fff00037589 */ /* 0x000f6200000e0000 */
[----:B------:R-:W-:Y:S01]  /*03f0*/  NOP ;  /* 0x0000000000007918 */ /* 0x000fe20000000000 */
[----:B-----5:R-:W-:-:S13]  /*0400*/  ISETP.NE.AND P0, PT, R3, RZ, PT ;  /* 0x000000ff0300720c */ /* 0x020fda0003f05270 */
[----:B------:R-:W-:Y:S05]  /*0410*/  @P0 BRA `(.L_x_3) ;  /* 0x0000000000600947 */ /* 0x000fea0003800000 */
[----:B-1----:R-:W1:Y:S01]  /*0420*/  S2UR UR5, SR_CgaCtaId ;  /* 0x00000000000579c3 */ /* 0x002e620000008800 */
[----:B------:R-:W-:Y:S01]  /*0430*/  UMOV UR4, 0x400 ;  /* 0x0000040000047882 */ /* 0x000fe20000000000 */
[----:B------:R-:W-:Y:S01]  /*0440*/  UMOV UR6, 0x1 ;  /* 0x0000000100067882 */ /* 0x000fe20000000000 */
[----:B------:R-:W-:Y:S01]  /*0450*/  UMOV UR9, 0x100 ;  /* 0x0000010000097882 */ /* 0x000fe20000000000 */
[----:B------:R-:W-:-:S04]  /*0460*/  UIADD3 UR6, -UR6, 0x100000, URZ ;  /* 0x0010000006067890 */ /* 0x000fc8000fffe13f */
[----:B------:R-:W-:Y:S02]  /*0470*/  USHF.L.U32 UR7, UR6, 0xb, URZ ;  /* 0x0000000b06077899 */ /* 0x000fe4000800063f */
[----:B------:R-:W-:Y:S01]  /*0480*/  USHF.L.U32 UR6, UR6, 0x1, URZ ;  /* 0x0000000106067899 */ /* 0x000fe2000800063f */
[----:B------:R-:W-:Y:S01]  /*0490*/  ELECT P0, URZ, PT ;  /* 0x00000000003f782f */ /* 0x000fe20003800000 */
[----:B-1----:R-:W-:Y:S02]  /*04a0*/  ULEA UR8, UR5, UR4, 0x18 ;  /* 0x0000000405087291 */ /* 0x002fe4000f8ec03f */
[----:B------:R-:W-:-:S04]  /*04b0*/  UIADD3 UR4, -UR9, 0x100000, URZ ;  /* 0x0010000009047890 */ /* 0x000fc8000fffe13f */
[----:B------:R-:W-:Y:S02]  /*04c0*/  USHF.L.U32 UR5, UR4, 0xb, URZ ;  /* 0x0000000b04057899 */ /* 0x000fe4000800063f */
[----:B------:R-:W-:Y:S01]  /*04d0*/  USHF.L.U32 UR4, UR4, 0x1, URZ ;  /* 0x0000000104047899 */ /* 0x000fe2000800063f */
[----:B------:R-:W1:Y:S03]  /*04e0*/  FENCE.VIEW.ASYNC.S ;  /* 0x00000000000073c6 */ /* 0x000e660000000000 */
[----:B-1----:R1:W1:Y:S08]  /*04f0*/  SYNCS.EXCH.64 URZ, [UR8+0x19400], UR6 ;  /* 0x01940006083f75b2 */ /* 0x0022700008000100 */
[----:B------:R1:W1:Y:S01]  /*0500*/  SYNCS.EXCH.64 URZ, [UR8+0x19428], UR4 ;  /* 0x01942804083f75b2 */ /* 0x0002620008000100 */
        /* <DEDUP_REMOVED lines=8> */
[----:B------:R-:W-:Y:S01]  /*0590*/  NOP ;  /* 0x0000000000007918 */ /* 0x000fe20000000000 */
.L_x_3:
        /* <DEDUP_REMOVED lines=21> */
[----:B------:R-:W-:Y:S01]  /*06f0*/  NOP ;  /* 0x0000000000007918 */ /* 0x000fe20000000000 */
.L_x_4:
[----:B------:R-:W5:Y:S01]  /*0700*/  SHFL.IDX PT, R3, R0, RZ, 0x1f ;  /* 0x00001fff00037589 */ /* 0x000f6200000e0000 */
[----:B------:R-:W-:Y:S01]  /*0710*/  ELECT P0, URZ, PT ;  /* 0x00000000003f782f */ /* 0x000fe20003800000 */
[----:B------:R-:W-:Y:S01]  /*0720*/  NOP ;  /* 0x0000000000007918 */ /* 0x000fe20000000000 */
[----:B-1----:R-:W-:Y:S02]  /*0730*/  UMOV UR4, 0x80 ;  /* 0x0000008000047882 */ /* 0x002fe40000000000 */
[C---:B-----5:R-:W-:Y:S02]  /*0740*/  ISETP.NE.OR P0, PT, R3.reuse, RZ, !P0 ;  /* 0x000000ff0300720c */ /* 0x060fe40004705670 */
[----:B------:R-:W-:-:S11]  /*0750*/  ISETP.NE.AND P3, PT, R3, RZ, PT ;  /* 0x000000ff0300720c */ /* 0x000fd60003f65270 */
[----:B------:R-:W-:Y:S01]  /*0760*/  VOTEU.ALL UP2, P0 ;  /* 0x00000000003f7886 */ /* 0x000fe20000040000 */
[----:B------:R-:W-:Y:S01]  /*0770*/  VOTEU.ALL UP3, P0 ;  /* 0x00000000003f7886 */ /* 0x000fe20000060000 */
[----:B------:R-:W-:Y:S01]  /*0780*/  VOTEU.ALL UP4, P0 ;  /* 0x00000000003f7886 */ /* 0x000fe20000080000 */
[----:B------:R-:W-:Y:S02]  /*0790*/  VOTEU.ALL UP5, P0 ;  /* 0x00000000003f7886 */ /* 0x000fe400000a0000 */
[----:B------:R-:W1:Y:S01]  /*07a0*/  @!UP2 S2UR UR7, SR_CgaCtaId ;  /* 0x000000000007a9c3 */ /* 0x000e620000008800 */
[----:B------:R-:W-:Y:S01]  /*07b0*/  @!UP2 UMOV UR6, 0x400 ;  /* 0x000004000006a882 */ /* 0x000fe20000000000 */
[----:B------:R-:W-:-:S04]  /*07c0*/  @!UP2 UIADD3 UR4, -UR4, 0x100000, URZ ;  /* 0x001000000404a890 */ /* 0x000fc8000fffe13f */
[----:B------:R-:W-:Y:S02]  /*07d0*/  @!UP2 USHF.L.U32 UR5, UR4, 0xb, URZ ;  /* 0x0000000b0405a899 */ /* 0x000fe4000800063f */
[----:B------:R-:W-:Y:S02]  /*07e0*/  @!UP2 USHF.L.U32 UR4, UR4, 0x1, URZ ;  /* 0x000000010404a899 */ /* 0x000fe4000800063f */
[----:B-1----:R-:W-:Y:S01]  /*07f0*/  @!UP2 ULEA UR6, UR7, UR6, 0x18 ;  /* 0x000000060706a291 */ /* 0x002fe2000f8ec03f */
[----:B------:R-:W-:Y:S01]  /*0800*/  VOTEU.ALL UP2, P0 ;  /* 0x00000000003f7886 */ /* 0x000fe20000040000 */
[----:B------:R-:W1:Y:S10]  /*0810*/  FENCE.VIEW.ASYNC.S ;  /* 0x00000000000073c6 */ /* 0x000e740000000000 */
[----:B-1----:R1:W1:Y:S01]  /*0820*/  @!UP2 SYNCS.EXCH.64 URZ, [UR6+0x19490], UR4 ;  /* 0x01949004063fa5b2 */ /* 0x0022620008000100 */
[----:B------:R1:W1:Y:S01]  /*0830*/  @!UP3 SYNCS.EXCH.64 URZ, [UR6+0x19498], UR4 ;  /* 0x01949804063fb5b2 */ /* 0x0002620008000100 */
[----:B------:R1:W1:Y:S01]  /*0840*/  @!UP4 SYNCS.EXCH.64 URZ, [UR6+0x194a0], UR4 ;  /* 0x0194a004063fc5b2 */ /* 0x0002620008000100 */
[----:B------:R1:W1:Y:S01]  /*0850*/  @!UP5 SYNCS.EXCH.64 URZ, [UR6+0x194a8], UR4 ;  /* 0x0194a804063fd5b2 */ /* 0x0002620008000100 */
[----:B------:R-:W-:Y:S01]  /*0860*/  NOP ;  /* 0x0000000000007918 */ /* 0x000fe20000000000 */
[----:B------:R-:W-:Y:S05]  /*0870*/  @P3 BRA `(.L_x_5) ;  /* 0x0000000000503947 */ /* 0x000fea0003800000 */
[----:B-1----:R-:W1:Y:S01]  /*0880*/  S2UR UR5, SR_CgaCtaId ;  /* 0x00000000000579c3 */ /* 0x002e620000008800 */
[----:B------:R-:W-:Y:S01]  /*0890*/  UMOV UR4, 0x400 ;  /* 0x0000040000047882 */ /* 0x000fe20000000000 */
[----:B------:R-:W-:Y:S01]  /*08a0*/  UMOV UR6, 0x20 ;  /* 0x0000002000067882 */ /* 0x000fe20000000000 */
[----:B------:R-:W-:Y:S01]  /*08b0*/  UMOV UR7, 0x80 ;  /* 0x0000008000077882 */ /* 0x000fe20000000000 */
[----:B------:R-:W-:Y:S01]  /*08c0*/  ELECT P0, URZ, PT ;  /* 0x00000000003f782f */ /* 0x000fe20003800000 */
[----:B-1----:R-:W-:Y:S02]  /*08d0*/  ULEA UR8, UR5, UR4, 0x18 ;  /* 0x0000000405087291 */ /* 0x002fe4000f8ec03f */
[----:B------:R-:W-:-:S04]  /*08e0*/  UIADD3 UR4, -UR6, 0x100000, URZ ;  /* 0x0010000006047890 */ /* 0x000fc8000fffe13f */
[----:B------:R-:W-:Y:S02]  /*08f0*/  USHF.L.U32 UR5, UR4, 0xb, URZ ;  /* 0x0000000b04057899 */ /* 0x000fe4000800063f */
[----:B------:R-:W-:Y:S02]  /*0900*/  USHF.L.U32 UR4, UR4, 0x1, URZ ;  /* 0x0000000104047899 */ /* 0x000fe4000800063f */
        /* <DEDUP_REMOVED lines=10> */
[----:B------:R-:W-:Y:S01]  /*09b0*/  NOP ;  /* 0x0000000000007918 */ /* 0x000fe20000000000 */
.L_x_5:
[----:B------:R-:W-:Y:S01]  /*09c0*/  VOTEU.ANY UP2, P2 ;  /* 0x00000000003f7886 */ /* 0x000fe20001040100 */
[----:B-1----:R-:W-:Y:S01]  /*09d0*/  UMOV UR4, 0x40 ;  /* 0x0000004000047882 */ /* 0x002fe20000000000 */
[----:B------:R-:W-:Y:S01]  /*09e0*/  ISETP.NE.AND P3, PT, RZ, UR53, PT ;  /* 0x00000035ff007c0c */ /* 0x000fe2000bf65270 */
[----:B------:R-:W-:Y:S01]  /*09f0*/  NOP ;  /* 0x0000000000007918 */ /* 0x000fe20000000000 */
[----:B------:R-:W-:Y:S01]  /*0a00*/  ISETP.EQ.AND P0, PT, R4, 0x2, P1 ;  /* 0x000000020400780c */ /* 0x000fe20000f02270 */
[----:B------:R-:W1:Y:S01]  /*0a10*/  @UP2 S2UR UR7, SR_CgaCtaId ;  /* 0x00000000000729c3 */ /* 0x000e620000008800 */
[----:B------:R-:W-:Y:S01]  /*0a20*/  @UP2 UMOV UR6, 0x400 ;  /* 0x0000040000062882 */ /* 0x000fe20000000000 */
[----:B------:R-:W-:-:S04]  /*0a30*/  @UP2 UIADD3 UR4, -UR4, 0x100000, URZ ;  /* 0x0010000004042890 */ /* 0x000fc8000fffe13f */
[----:B------:R-:W-:Y:S02]  /*0a40*/  @UP2 USHF.L.U32 UR5, UR4, 0xb, URZ ;  /* 0x0000000b04052899 */ /* 0x000fe4000800063f */
[----:B------:R-:W-:Y:S02]  /*0a50*/  @UP2 USHF.L.U32 UR4, UR4, 0x1, URZ ;  /* 0x0000000104042899 */ /* 0x000fe4000800063f */
[----:B-1----:R-:W-:Y:S01]  /*0a60*/  @UP2 ULEA UR6, UR7, UR6, 0x18 ;  /* 0x0000000607062291 */ /* 0x002fe2000f8ec03f */
[----:B------:R-:W-:Y:S01]  /*0a70*/  VOTEU.ANY UP2, P2 ;  /* 0x00000000003f7886 */ /* 0x000fe20001040100 */
[----:B------:R-:W-:Y:S01]  /*0a80*/  ISETP.EQ.AND P2, PT, R4, 0x1, P1 ;  /* 0x000000010400780c */ /* 0x000fe20000f42270 */
[----:B------:R-:W1:Y:S09]  /*0a90*/  FENCE.VIEW.ASYNC.S ;  /* 0x00000000000073c6 */ /* 0x000e720000000000 */
[----:B-1----:R1:W2:Y:S01]  /*0aa0*/  @UP2 SYNCS.EXCH.64 URZ, [UR6+0x194b0], UR4 ;  /* 0x0194b004063f25b2 */ /* 0x0022a20008000100 */
[----:B------:R-:W-:Y:S01]  /*0ab0*/  NOP ;  /* 0x0000000000007918 */ /* 0x000fe20000000000 */
[----:B--234-:R-:W-:Y:S06]  /*0ac0*/  BAR.SYNC.DEFER_BLOCKING 0x0 ;  /* 0x0000000000007b1d */ /* 0x01cfec0000010000 */
[----:B------:R-:W-:Y:S05]  /*0ad0*/  @!P3 BRA `(.L_x_6) ;  /* 0x000000740078b947 */ /* 0x000fea0003800000 */
[----:B------:R-:W-:-:S06]  /*0ae0*/  UISETP.GT.U32.AND UP0, UPT, UR10, 0x3, UPT ;  /* 0x000000030a00788c */ /* 0x000fcc000bf04070 */
[----:B------:R-:W-:-:S13]  /*0af0*/  PLOP3.LUT P0, PT, PT, PT, UP0, 0x80, 0x0 ;  /* 0x000000000000781c */ /* 0x000fda0003f0f008 */
[----:B-1----:R-:W-:Y:S05]  /*0b00*/  @P0 EXIT ;  /* 0x000000000000094d */ /* 0x002fea0003800000 */
.L_x_7:
[----:B------:R-:W-:-:S08]  /*0b10*/  NOP ;  /* 0x0000000000007918 */ /* 0x000fd00000000000 */
[----:B------:R-:W1:Y:S02]  /*0b20*/  USETMAXREG.TRY_ALLOC.CTAPOOL UP0, 0xf0 ;  /* 0x000000f0000079c8 */ /* 0x000e640008000600 */
[----:B-1----:R-:W-:-:S13]  /*0b30*/  PLOP3.LUT P0, PT, PT, PT, UP0, 0x80, 0x0 ;  /* 0x000000000000781c */ /* 0x002fda0003f0f008 */
[----:B------:R-:W-:Y:S05]  /*0b40*/  @!P0 BRA `(.L_x_7) ;  /* 0xfffffffc00f08947 */ /* 0x000fea000383ffff */
[----:B------:R-:W-:Y:S02]  /*0b50*/  ULDC UR4, c[0x0][0xa00] ;  /* 0x0002800000047ab9 */ /* 0x000fe40000000800 */
[----:B------:R-:W-:-:S13]  /*0b60*/  ISETP.GE.AND P0, PT, R17, UR4, PT ;  /* 0x0000000411007c0c */ /* 0x000fda000bf06270 */
[----:B------:R-:W-:Y:S05]  /*0b70*/  @P0 EXIT ;  /* 0x000000000000094d */ /* 0x000fea0003800000 */
[----:B------:R-:W1:Y:S01]  /*0b80*/  S2UR UR4, SR_CgaCtaId ;  /* 0x00000000000479c3 */ /* 0x000e620000008800 */
[----:B------:R-:W-:Y:S01]  /*0b90*/  SHF.R.S32.HI R3, RZ, 0x1f, R2 ;  /* 0x0000001fff037819 */ /* 0x000fe20000011402 */
[----:B------:R-:W-:Y:S01]  /*0ba0*/  UMOV UR38, 0x400 ;  /* 0x0000040000267882 */ /* 0x000fe20000000000 */
[----:B------:R-:W-:Y:S01]  /*0bb0*/  UISETP.NE.AND UP0, UPT, UR53, 0x1, UPT ;  /* 0x000000013500788c */ /* 0x000fe2000bf05270 */
[----:B------:R-:W-:Y:S01]  /*0bc0*/  IMAD.MOV.U32 R18, RZ, RZ, RZ ;  /* 0x000000ffff127224 */ /* 0x000fe200078e00ff */
[----:B------:R-:W-:Y:S01]  /*0bd0*/  LEA.HI R3, R3, R2, RZ, 0x7 ;  /* 0x0000000203037211 */ /* 0x000fe200078f38ff */
[----:B------:R-:W-:Y:S02]  /*0be0*/  ULOP3.LUT UR50, UR52, 0x1, URZ, 0xfc, !UPT ;  /* 0x0000000134327892 */ /* 0x000fe4000f8efc3f */
[----:B------:R-:W-:Y:S01]  /*0bf0*/  UP2UR UR5, UPR, URZ, 0x1 ;  /* 0x000000013f057883 */ /* 0x000fe20008000000 */
[----:B------:R-:W-:Y:S01]  /*0c00*/  LOP3.LUT R3, R3, 0xffffff80, RZ, 0xc0, !PT ;  /* 0xffffff8003037812 */ /* 0x000fe200078ec0ff */
[----:B------:R-:W-:Y:S01]  /*0c10*/  USEL UR6, URZ, 0x1, UP0 ;  /* 0x000000013f067887 */ /* 0x000fe20008000000 */
[----:B------:R-:W-:-:S02]  /*0c20*/  ULDC.64 UR54, c[0x0][0x198] ;  /* 0x0000660000367ab9 */ /* 0x000fc40000000a00 */
[----:B------:R-:W-:Y:S01]  /*0c30*/  IADD3 R3, -R3, R2, RZ ;  /* 0x0000000203037210 */ /* 0x000fe20007ffe1ff */
[----:B------:R-:W-:Y:S01]  /*0c40*/  UMOV UR48, URZ ;  /* 0x0000003f00307c82 */ /* 0x000fe20008000000 */
[----:B------:R-:W-:Y:S01]  /*0c50*/  UMOV UR36, URZ ;  /* 0x0000003f00247c82 */ /* 0x000fe20008000000 */
[----:B------:R-:W-:Y:S01]  /*0c60*/  MOV R22, UR6 ;  /* 0x0000000600167c02 */ /* 0x000fe20008000f00 */
[----:B------:R-:W-:Y:S01]  /*0c70*/  UMOV UR37, URZ ;  /* 0x0000003f00257c82 */ /* 0x000fe20008000000 */
[----:B------:R-:W-:Y:S01]  /*0c80*/  SHF.R.S32.HI R0, RZ, 0x1f, R3 ;  /* 0x0000001fff007819 */ /* 0x000fe20000011403 */
[----:B------:R-:W-:-:S03]  /*0c90*/  ULDC.64 UR56, c[0x0][0x208] ;  /* 0x0000820000387ab9 */ /* 0x000fc60000000a00 */
[----:B------:R-:W-:Y:S01]  /*0ca0*/  LEA.HI R0, R0, R3, RZ, 0x2 ;  /* 0x0000000300007211 */ /* 0x000fe200078f10ff */
[----:B-1----:R-:W-:-:S03]  /*0cb0*/  ULEA UR38, UR4, UR38, 0x18 ;  /* 0x0000002604267291 */ /* 0x002fc6000f8ec03f */
[----:B------:R-:W-:Y:S01]  /*0cc0*/  LOP3.LUT R0, R0, 0x7ffffffc, RZ, 0xc0, !PT ;  /* 0x7ffffffc00007812 */ /* 0x000fe200078ec0ff */
[----:B------:R-:W-:Y:S02]  /*0cd0*/  UIADD3 UR4, UR38, 0x6000, URZ ;  /* 0x0000600026047890 */ /* 0x000fe4000fffe03f */
[----:B------:R-:W-:Y:S02]  /*0ce0*/  USHF.R.U32.HI UR5, URZ, 0x4, UR38 ;  /* 0x000000043f057899 */ /* 0x000fe40008011626 */
[----:B------:R-:W-:Y:S01]  /*0cf0*/  IMAD.IADD R0, R3, 0x1, -R0 ;  /* 0x0000000103007824 */ /* 0x000fe200078e0a00 */
[----:B------:R-:W-:Y:S02]  /*0d00*/  USHF.R.U32.HI UR4, URZ, 0x4, UR4 ;  /* 0x000000043f047899 */ /* 0x000fe40008011604 */
[----:B------:R-:W-:Y:S01]  /*0d10*/  ULOP3.LUT UR5, UR5, 0x3fff, URZ, 0xc0, !UPT ;  /* 0x00003fff05057892 */ /* 0x000fe2000f8ec03f */
[----:B------:R-:W-:Y:S01]  /*0d20*/  IMAD.SHL.U32 R16, R0, 0x2, RZ ;  /* 0x0000000200107824 */ /* 0x000fe200078e00ff */
[----:B------:R-:W-:-:S02]  /*0d30*/  ULOP3.LUT UR49, UR4, 0x3fff, URZ, 0xc0, !UPT ;  /* 0x00003fff04317892 */ /* 0x000fc4000f8ec03f */
[----:B------:R-:W-:Y:S02]  /*0d40*/  ULOP3.LUT UR39, UR5, 0x10000, URZ, 0xfc, !UPT ;  /* 0x0001000005277892 */ /* 0x000fe4000f8efc3f */
[----:B------:R-:W-:-:S12]  /*0d50*/  ULOP3.LUT UR45, UR49, 0x10000, URZ, 0xfc, !UPT ;  /* 0x00010000312d7892 */ /* 0x000fd8000f8efc3f */
.L_x_77:
[----:B------:R-:W-:Y:S01]  /*0d60*/  ULDC UR8, c[0x0][0xa04] ;  /* 0x0002810000087ab9 */ /* 0x000fe20000000800 */
[----:B------:R-:W-:Y:S01]  /*0d70*/  R2UR UR46, R17 ;  /* 0x00000000112e72ca */ /* 0x000fe200000e0000 */
[----:B------:R-:W-:Y:S01]  /*0d80*/  UISETP.NE.AND UP0, UPT, UR8, 0x1, UPT ;  /* 0x000000010800788c */ /* 0x000fe2000bf05270 */
[----:B------:R-:W-:Y:S01]  /*0d90*/  ULDC UR4, c[0x0][0xa10] ;  /* 0x0002840000047ab9 */ /* 0x000fe20000000800 */
[----:B------:R-:W-:Y:S01]  /*0da0*/  ULDC UR44, c[0x0][0xa1c] ;  /* 0x00028700002c7ab9 */ /* 0x000fe20000000800 */
[----:B------:R-:W-:Y:S02]  /*0db0*/  UISETP.NE.AND UP1, UPT, UR4, 0x1, UPT ;  /* 0x000000010400788c */ /* 0x000fe4000bf25270 */
[----:B------:R-:W-:-:S06]  /*0dc0*/  UISETP.NE.AND UP2, UPT, UR53, 0x1, UPT ;  /* 0x000000013500788c */ /* 0x000fcc000bf45270 */
[----:B------:R-:W-:Y:S01]  /*0dd0*/  @UP0 ULDC.64 UR6, c[0x0][0xa08] ;  /* 0x0002820000060ab9 */ /* 0x000fe20000000a00 */
[----:B------:R-:W-:Y:S01]  /*0de0*/  PLOP3.LUT P0, PT, PT, PT, UP2, 0x80, 0x0 ;  /* 0x000000000000781c */ /* 0x000fe20003f0f028 */
[----:B------:R-:W-:-:S03]  /*0df0*/  UIMAD.WIDE.U32 UR4, UR46, UR6, URZ ;  /* 0x000000062e0472a5 */ /* 0x000fc6000f8e003f */
[----:B------:R-:W-:Y:S01]  /*0e00*/  @UP1 ULDC UR6, c[0x0][0xa18] ;  /* 0x0002860000061ab9 */ /* 0x000fe20000000800 */
[----:B------:R-:W-:Y:S02]  /*0e10*/  @UP0 USHF.R.U32.HI UR46, URZ, UR7, UR5 ;  /* 0x000000073f2e0299 */ /* 0x000fe40008011605 */
[----:B------:R-:W-:Y:S01]  /*0e20*/  UISETP.NE.AND UP0, UPT, UR44, 0x1, UPT ;  /* 0x000000012c00788c */ /* 0x000fe2000bf05270 */
[----:B------:R-:W-:Y:S02]  /*0e30*/  @UP1 ULDC UR4, c[0x0][0xa14] ;  /* 0x0002850000041ab9 */ /* 0x000fe40000000800 */
[----:B------:R-:W-:Y:S02]  /*0e40*/  UIMAD.WIDE.U32 UR4, UR46, UR4, URZ ;  /* 0x000000042e0472a5 */ /* 0x000fe4000f8e003f */
[----:B------:R-:W-:Y:S01]  /*0e50*/  IMAD R0, RZ, RZ, -UR46 ;  /* 0x8000002eff007e24 */ /* 0x000fe2000f8e02ff */
[----:B------:R-:W-:Y:S01]  /*0e60*/  UMOV UR47, UR46 ;  /* 0x0000002e002f7c82 */ /* 0x000fe20008000000 */
[----:B------:R-:W-:-:S02]  /*0e70*/  @UP1 USHF.R.U32.HI UR47, URZ, UR6, UR5 ;  /* 0x000000063f2f1299 */ /* 0x000fc40008011605 */
[----:B------:R-:W-:Y:S02]  /*0e80*/  IMAD R0, R0, UR8, R17 ;  /* 0x0000000800007c24 */ /* 0x000fe4000f8e0211 */
[----:B------:R-:W-:Y:S02]  /*0e90*/  @UP0 ULDC.64 UR6, c[0x0][0xa20] ;  /* 0x0002880000060ab9 */ /* 0x000fe40000000a00 */
[----:B------:R-:W-:Y:S01]  /*0ea0*/  UIMAD.WIDE.U32 UR4, UR47, UR6, URZ ;  /* 0x000000062f0472a5 */ /* 0x000fe2000f8e003f */
[----:B------:R-:W-:Y:S02]  /*0eb0*/  R2UR UR42, R0 ;  /* 0x00000000002a72ca */ /* 0x000fe400000e0000 */
[----:B------:R-:W-:Y:S01]  /*0ec0*/  UMOV UR6, UR47 ;  /* 0x0000002f00067c82 */ /* 0x000fe20008000000 */
[----:B------:R-:W-:-:S04]  /*0ed0*/  @UP0 USHF.R.U32.HI UR6, URZ, UR7, UR5 ;  /* 0x000000073f060299 */ /* 0x000fc80008011605 */
[----:B------:R-:W-:-:S04]  /*0ee0*/  UIADD3 UR4, -UR6, URZ, URZ ;  /* 0x0000003f06047290 */ /* 0x000fc8000fffe13f */
[----:B------:R-:W-:Y:S01]  /*0ef0*/  UIMAD UR44, UR44, UR4, UR47 ;  /* 0x000000042c2c72a4 */ /* 0x000fe2000f8e022f */
[----:B-1----:R-:W-:Y:S11]  /*0f00*/  @!P0 BRA `(.L_x_8) ;  /* 0x0000000000688947 */ /* 0x002ff60003800000 */
[----:B------:R-:W-:-:S06]  /*0f10*/  UISETP.NE.AND UP0, UPT, UR53, 0x2, UPT ;  /* 0x000000023500788c */ /* 0x000fcc000bf05270 */
[----:B------:R-:W-:-:S13]  /*0f20*/  PLOP3.LUT P1, PT, PT, PT, UP0, 0x80, 0x0 ;  /* 0x000000000000781c */ /* 0x000fda0003f2f008 */
[----:B------:R-:W-:Y:S05]  /*0f30*/  @!P1 BRA `(.L_x_9) ;  /* 0x0000000000449947 */ /* 0x000fea0003800000 */
[----:B------:R-:W-:-:S06]  /*0f40*/  UISETP.NE.AND UP0, UPT, UR53, 0x3, UPT ;  /* 0x000000033500788c */ /* 0x000fcc000bf05270 */
[----:B------:R-:W-:-:S13]  /*0f50*/  PLOP3.LUT P1, PT, PT, PT, UP0, 0x80, 0x0 ;  /* 0x000000000000781c */ /* 0x000fda0003f2f008 */
[----:B------:R-:W-:Y:S05]  /*0f60*/  @!P1 BRA `(.L_x_10) ;  /* 0x0000000000249947 */ /* 0x000fea0003800000 */
[----:B------:R-:W-:-:S06]  /*0f70*/  UISETP.NE.AND UP0, UPT, UR53, 0x4, UPT ;  /* 0x000000043500788c */ /* 0x000fcc000bf05270 */
[----:B------:R-:W-:-:S13]  /*0f80*/  PLOP3.LUT P1, PT, PT, PT, UP0, 0x80, 0x0 ;  /* 0x000000000000781c */ /* 0x000fda0003f2f008 */
[----:B------:R-:W-:Y:S05]  /*0f90*/  @P1 BRA `(.L_x_11) ;  /* 0x0000000000541947 */ /* 0x000fea0003800000 */
[----:B------:R-:W-:Y:S02]  /*0fa0*/  UIADD3 UR4, UR48, -0x1, URZ ;  /* 0xffffffff30047890 */ /* 0x000fe4000fffe03f */
[----:B------:R-:W-:Y:S02]  /*0fb0*/  ULOP3.LUT UR48, UR48, 0x1, URZ, 0xc, !UPT ;  /* 0x0000000130307892 */ /* 0x000fe4000f8e0c3f */
[----:B------:R-:W-:-:S04]  /*0fc0*/  ULOP3.LUT UR4, UR4, 0x2, URZ, 0xc0, !UPT ;  /* 0x0000000204047892 */ /* 0x000fc8000f8ec03f */
[----:B------:R-:W-:-:S04]  /*0fd0*/  USHF.R.U32.HI UR4, URZ, 0x1, UR4 ;  /* 0x000000013f047899 */ /* 0x000fc80008011604 */
[----:B------:R-:W-:Y:S01]  /*0fe0*/  ULOP3.LUT UR36, UR36, UR4, URZ, 0x3c, !UPT ;  /* 0x0000000424247292 */ /* 0x000fe2000f8e3c3f */
[----:B------:R-:W-:Y:S11]  /*0ff0*/  BRA `(.L_x_11) ;  /* 0x00000000003c7947 */ /* 0x000ff60003800000 */
.L_x_10:
[----:B------:R-:W-:Y:S02]  /*1000*/  ULOP3.LUT UP0, URZ, UR48, 0x2, URZ, 0xc0, !UPT ;  /* 0x00000002303f7892 */ /* 0x000fe4000f80c03f */
[----:B------:R-:W-:Y:S02]  /*1010*/  ULOP3.LUT UR48, UR48, 0x1, URZ, 0xc0, !UPT ;  /* 0x0000000130307892 */ /* 0x000fe4000f8ec03f */
[----:B------:R-:W-:-:S04]  /*1020*/  USEL UR4, URZ, 0x1, UP0 ;  /* 0x000000013f047887 */ /* 0x000fc80008000000 */
[----:B------:R-:W-:Y:S01]  /*1030*/  ULOP3.LUT UR36, UR36, UR4, URZ, 0x3c, !UPT ;  /* 0x0000000424247292 */ /* 0x000fe2000f8e3c3f */
[----:B------:R-:W-:Y:S11]  /*1040*/  BRA `(.L_x_11) ;  /* 0x0000000000287947 */ /* 0x000ff60003800000 */
.L_x_9:
[----:B------:R-:W-:Y:S02]  /*1050*/  UIADD3 UR4, UR48, 0x1, URZ ;  /* 0x0000000130047890 */ /* 0x000fe4000fffe03f */
[----:B------:R-:W-:Y:S02]  /*1060*/  ULOP3.LUT UR48, UR48, 0x1, URZ, 0xc, !UPT ;  /* 0x0000000130307892 */ /* 0x000fe4000f8e0c3f */
[----:B------:R-:W-:-:S04]  /*1070*/  UISETP.GT.U32.AND UP0, UPT, UR4, 0x1, UPT ;  /* 0x000000010400788c */ /* 0x000fc8000bf04070 */
[----:B------:R-:W-:-:S04]  /*1080*/  USEL UR4, URZ, 0x1, !UP0 ;  /* 0x000000013f047887 */ /* 0x000fc8000c000000 */
[----:B------:R-:W-:Y:S01]  /*1090*/  ULOP3.LUT UR36, UR36, UR4, URZ, 0x3c, !UPT ;  /* 0x0000000424247292 */ /* 0x000fe2000f8e3c3f */
[----:B------:R-:W-:Y:S11]  /*10a0*/  BRA `(.L_x_11) ;  /* 0x0000000000107947 */ /* 0x000ff60003800000 */
.L_x_8:
[----:B------:R-:W-:Y:S02]  /*10b0*/  UISETP.GT.U32.AND UP0, UPT, UR48, 0x1, UPT ;  /* 0x000000013000788c */ /* 0x000fe4000bf04070 */
[----:B------:R-:W-:Y:S02]  /*10c0*/  ULOP3.LUT UR48, UR48, 0x1, URZ, 0xc0, !UPT ;  /* 0x0000000130307892 */ /* 0x000fe4000f8ec03f */
[----:B------:R-:W-:-:S04]  /*10d0*/  USEL UR4, URZ, 0x1, !UP0 ;  /* 0x000000013f047887 */ /* 0x000fc8000c000000 */
[----:B------:R-:W-:-:S12]  /*10e0*/  ULOP3.LUT UR36, UR36, UR4, URZ, 0x3c, !UPT ;  /* 0x0000000424247292 */ /* 0x000fd8000f8e3c3f */
.L_x_11:
[----:B------:R-:W-:Y:S05]  /*10f0*/  @!P0 BRA `(.L_x_12) ;  /* 0x00000000003c8947 */ /* 0x000fea0003800000 */
        /* <DEDUP_REMOVED lines=9> */
[----:B------:R-:W-:Y:S01]  /*1190*/  ULEA UR42, UR42, 0x3, 0x1 ;  /* 0x000000032a2a7891 */ /* 0x000fe2000f8e083f */
[----:B------:R-:W-:Y:S11]  /*11a0*/  BRA `(.L_x_15) ;  /* 0x0000000000147947 */ /* 0x000ff60003800000 */
.L_x_14:
[----:B------:R-:W-:Y:S01]  /*11b0*/  ULEA UR42, UR42, 0x2, 0x1 ;  /* 0x000000022a2a7891 */ /* 0x000fe2000f8e083f */
[----:B------:R-:W-:Y:S11]  /*11c0*/  BRA `(.L_x_15) ;  /* 0x00000000000c7947 */ /* 0x000ff60003800000 */
.L_x_13:
[----:B------:R-:W-:Y:S01]  /*11d0*/  ULEA UR42, UR42, 0x1, 0x1 ;  /* 0x000000012a2a7891 */ /* 0x000fe2000f8e083f */
[----:B------:R-:W-:Y:S11]  /*11e0*/  BRA `(.L_x_15) ;  /* 0x0000000000047947 */ /* 0x000ff60003800000 */
.L_x_12:
[----:B------:R-:W-:-:S12]  /*11f0*/  USHF.L.U32 UR42, UR42, 0x1, URZ ;  /* 0x000000012a2a7899 */ /* 0x000fd8000800063f */
.L_x_15:
[----:B------:R-:W-:-:S04]  /*1200*/  ULOP3.LUT UR4, UR51, 0x1, URZ, 0xfc, !UPT ;  /* 0x0000000133047892 */ /* 0x000fc8000f8efc3f */
[----:B------:R-:W-:-:S06]  /*1210*/  UISETP.NE.AND UP0, UPT, UR4, 0x3, UPT ;  /* 0x000000030400788c */ /* 0x000fcc000bf05270 */
[----:B------:R-:W-:-:S13]  /*1220*/  PLOP3.LUT P0, PT, PT, PT, UP0, 0x80, 0x0 ;  /* 0x000000000000781c */ /* 0x000fda0003f0f008 */
[----:B------:R-:W-:Y:S05]  /*1230*/  @!P0 BRA `(.L_x_16) ;  /* 0x0000000000048947 */ /* 0x000fea0003800000 */
[----:B------:R-:W-:Y:S01]  /*1240*/  BPT.TRAP 0x1 ;  /* 0x000000040000795c */ /* 0x000fe20000300000 */
.L_x_16:
[----:B------:R-:W-:Y:S01]  /*1250*/  ULEA UR4, UR48, UR38, 0x3 ;  /* 0x0000002630047291 */ /* 0x000fe2000f8e183f */
[----:B------:R-:W-:Y:S01]  /*1260*/  MOV R0, UR36 ;  /* 0x0000002400007c02 */ /* 0x000fe20008000f00 */
[----:B------:R-:W-:-:S03]  /*1270*/  UISETP.NE.AND UP0, UPT, UR50, 0x3, UPT ;  /* 0x000000033200788c */ /* 0x000fc6000bf05270 */
[----:B------:R-:W-:-:S03]  /*1280*/  SHF.L.U32 R0, R0, 0x1f, RZ ;  /* 0x0000001f00007819 */ /* 0x000fc600000006ff */
[----:B------:R-:W-:Y:S01]  /*1290*/  PLOP3.LUT P0, PT, PT, PT, UP0, 0x80, 0x0 ;  /* 0x000000000000781c */ /* 0x000fe20003f0f008 */
[----:B------:R-:W1:Y:S02]  /*12a0*/  SYNCS.PHASECHK.TRANS64.TRYWAIT P1, [UR4+0x19450], R0 ;  /* 0x01945000ff0075a7 */ /* 0x000e640008020144 */
[----:B-1----:R-:W-:Y:S10]  /*12b0*/  @!P1 BRA `(.L_x_17) ;  /* 0x00000088006c9947 */ /* 0x002ff40003800000 */
.L_x_123:
[----:B------:R-:W-:Y:S05]  /*12c0*/  @!P0 BRA `(.L_x_18) ;  /* 0x0000000000048947 */ /* 0x000fea0003800000 */
[----:B------:R-:W-:Y:S01]  /*12d0*/  BPT.TRAP 0x1 ;  /* 0x000000040000795c */ /* 0x000fe20000300000 */
.L_x_18:
[----:B------:R-:W-:Y:S01]  /*12e0*/  ULEA UR31, UR37, UR38, 0x3 ;  /* 0x00000026251f7291 */ /* 0x000fe2000f8e183f */
[----:B-1----:R-:W-:Y:S01]  /*12f0*/  SHF.L.U32 R0, R18, 0x1f, RZ ;  /* 0x0000001f12007819 */ /* 0x002fe200000006ff */
[----:B------:R-:W-:Y:S01]  /*1300*/  UIADD3 UR30, UR38, 0x19490, URZ ;  /* 0x00019490261e7890 */ /* 0x000fe2000fffe03f */
[----:B------:R-:W-:Y:S01]  /*1310*/  SHF.L.U32 R3, R22, 0x1f, RZ ;  /* 0x0000001f16037819 */ /* 0x000fe200000006ff */
[----:B------:R-:W-:Y:S02]  /*1320*/  ULEA UR29, UR53, 0xfffffff8, 0x3 ;  /* 0xfffffff8351d7891 */ /* 0x000fe4000f8e183f */
[----:B------:R-:W-:Y:S02]  /*1330*/  ULEA UR28, UR53, UR30, 0x3 ;  /* 0x0000001e351c7291 */ /* 0x000fe4000f8e183f */
[----:B------:R-:W-:Y:S01]  /*1340*/  ULOP3.LUT UR29, UR29, 0x8, URZ, 0xc, !UPT ;  /* 0x000000081d1d7892 */ /* 0x000fe2000f8e0c3f */
[----:B------:R-:W1:Y:S02]  /*1350*/  SYNCS.PHASECHK.TRANS64.TRYWAIT P1, [UR31+0x19400], R0 ;  /* 0x01940000ff0075a7 */ /* 0x000e64000802015f */
[----:B-1----:R-:W-:Y:S09]  /*1360*/  @!P1 BRA `(.L_x_19) ;  /* 0x0000008800589947 */ /* 0x002ff20003800000 */
.L_x_124:
[----:B------:R-:W2:Y:S02]  /*1370*/  SYNCS.PHASECHK.TRANS64.TRYWAIT P1, [UR28+-0x8], R3 ;  /* 0xfffff803ff0075a7 */ /* 0x000ea4000802015c */
[----:B--2---:R-:W-:Y:S05]  /*1380*/  @!P1 BRA `(.L_x_20) ;  /* 0x0000008800689947 */ /* 0x004fea0003800000 */
.L_x_125:
[----:B------:R-:W-:Y:S01]  /*1390*/  UIMAD UR26, UR37, 0x300, UR45 ;  /* 0x00000300251a78a4 */ /* 0x000fe2000f8e022d */
[----:B------:R-:W-:Y:S01]  /*13a0*/  WARPGROUP.ARRIVE ;  /* 0x00000000000079c5 */ /* 0x000fe20000000000 */
[----:B------:R-:W-:Y:S01]  /*13b0*/  UIMAD UR24, UR48, 0x300, UR39 ;  /* 0x00000300301878a4 */ /* 0x000fe2000f8e0227 */
[----:B-1----:R-:W1:Y:S01]  /*13c0*/  LDC R3, c[0x0][0x28c] ;  /* 0x0000a300ff037b82 */ /* 0x002e620000000800 */
[----:B------:R-:W-:Y:S01]  /*13d0*/  UMOV UR27, 0x80000020 ;  /* 0x80000020001b7882 */ /* 0x000fe20000000000 */
[----:B------:R-:W-:Y:S01]  /*13e0*/  UMOV UR25, 0x80000020 ;  /* 0x8000002000197882 */ /* 0x000fe20000000000 */
[----:B------:R-:W-:Y:S01]  /*13f0*/  UIADD3 UR6, UR26, 0x2, URZ ;  /* 0x000000021a067890 */ /* 0x000fe2000fffe03f */
[C---:B------:R-:W-:Y:S01]  /*1400*/  VIADD R0, R16.reuse, 0x1 ;  /* 0x0000000110007836 */ /* 0x040fe20000000000 */
[----:B------:R-:W-:Y:S01]  /*1410*/  UIADD3 UR4, UR24, 0x2, URZ ;  /* 0x0000000218047890 */ /* 0x000fe2000fffe03f */
[C---:B------:R-:W-:Y:S01]  /*1420*/  VIADD R4, R16.reuse, 0x8 ;  /* 0x0000000810047836 */ /* 0x040fe20000000000 */
[----:B------:R-:W-:Y:S01]  /*1430*/  UMOV UR7, 0x80000020 ;  /* 0x8000002000077882 */ /* 0x000fe20000000000 */
[----:B------:R-:W-:Y:S01]  /*1440*/  HGMMA.64x64x16.F32 R24, gdesc[UR24], RZ, !UPT, gsb0 ;  /* 0x00e00000181879f0 */ /* 0x000fe2000c0008ff */
[----:B------:R-:W-:Y:S01]  /*1450*/  UMOV UR5, 0x80000020 ;  /* 0x8000002000057882 */ /* 0x000fe20000000000 */
[----:B------:R-:W-:Y:S01]  /*1460*/  UIADD3 UR10, UR26, 0x100, URZ ;  /* 0x000001001a0a7890 */ /* 0x000fe2000fffe03f */
[----:B------:R-:W-:Y:S01]  /*1470*/  VIADD R6, R16, 0x10 ;  /* 0x0000001010067836 */ /* 0x000fe20000000000 */
[----:B------:R-:W-:Y:S01]  /*1480*/  UIADD3 UR8, UR24, 0x100, URZ ;  /* 0x0000010018087890 */ /* 0x000fe2000fffe03f */
[----:B------:R-:W-:Y:S01]  /*1490*/  P2R R9, PR, RZ, 0x1 ;  /* 0x00000001ff097803 */ /* 0x000fe20000000000 */
[----:B------:R-:W-:Y:S01]  /*14a0*/  UMOV UR11, 0x80000020 ;  /* 0x80000020000b7882 */ /* 0x000fe20000000000 */
[----:B------:R-:W-:Y:S01]  /*14b0*/  UMOV UR9, 0x80000020 ;  /* 0x8000002000097882 */ /* 0x000fe20000000000 */
[----:B------:R-:W-:-:S02]  /*14c0*/  UIADD3 UR14, UR26, 0x102, URZ ;  /* 0x000001021a0e7890 */ /* 0x000fc4000fffe03f */
[----:B------:R-:W-:Y:S01]  /*14d0*/  UIADD3 UR12, UR24, 0x102, URZ ;  /* 0x00000102180c7890 */ /* 0x000fe2000fffe03f */
[----:B------:R-:W-:Y:S01]  /*14e0*/  UMOV UR15, 0x80000020 ;  /* 0x80000020000f7882 */ /* 0x000fe20000000000 */
[----:B------:R-:W-:Y:S01]  /*14f0*/  UMOV UR13, 0x80000020 ;  /* 0x80000020000d7882 */ /* 0x000fe20000000000 */
[----:B------:R-:W-:Y:S02]  /*1500*/  UIADD3 UR18, UR26, 0x200, URZ ;  /* 0x000002001a127890 */ /* 0x000fe4000fffe03f */
[----:B------:R-:W-:Y:S01]  /*1510*/  UIADD3 UR16, UR24, 0x200, URZ ;  /* 0x0000020018107890 */ /* 0x000fe2000fffe03f */
[-C--:B-1----:R-:W-:Y:S01]  /*1520*/  ISETP.GE.AND P4, PT, R0, R3.reuse, PT ;  /* 0x000000030000720c */ /* 0x082fe20003f86270 */
[----:B------:R-:W-:Y:S01]  /*1530*/  UMOV UR19, 0x80000020 ;  /* 0x8000002000137882 */ /* 0x000fe20000000000 */
[----:B------:R-:W-:Y:S01]  /*1540*/  UMOV UR17, 0x80000020 ;  /* 0x8000002000117882 */ /* 0x000fe20000000000 */
[----:B------:R-:W-:Y:S01]  /*1550*/  UIADD3 UR22, UR26, 0x202, URZ ;  /* 0x000002021a167890 */ /* 0x000fe2000fffe03f */
[-C--:B------:R-:W-:Y:S01]  /*1560*/  ISETP.GE.AND P2, PT, R16, R3.reuse, PT ;  /* 0x000000031000720c */ /* 0x080fe20003f46270 */
[----:B------:R-:W-:Y:S01]  /*1570*/  UIADD3 UR20, UR24, 0x202, URZ ;  /* 0x0000020218147890 */ /* 0x000fe2000fffe03f */
[----:B------:R-:W-:Y:S01]  /*1580*/  ISETP.GE.AND P1, PT, R4, R3, PT ;  /* 0x000000030400720c */ /* 0x000fe20003f26270 */
[----:B------:R-:W-:Y:S01]  /*1590*/  UMOV UR23, 0x80000020 ;  /* 0x8000002000177882 */ /* 0x000fe20000000000 */
[----:B------:R-:W-:Y:S01]  /*15a0*/  UMOV UR21, 0x80000020 ;  /* 0x8000002000157882 */ /* 0x000fe20000000000 */
[----:B------:R-:W-:-:S02]  /*15b0*/  IADD3 R0, R16, 0x9, RZ ;  /* 0x0000000910007810 */ /* 0x000fc40007ffe0ff */
[----:B------:R-:W-:Y:S02]  /*15c0*/  IADD3 R4, R16, 0x11, RZ ;  /* 0x0000001110047810 */ /* 0x000fe40007ffe0ff */
[-C--:B------:R-:W-:Y:S01]  /*15d0*/  ISETP.GE.AND P3, PT, R0, R3.reuse, PT ;  /* 0x000000030000720c */ /* 0x080fe20003f66270 */
[----:B------:R-:W-:Y:S01]  /*15e0*/  VIADD R0, R16, 0x18 ;  /* 0x0000001810007836 */ /* 0x000fe20000000000 */
[-C--:B------:R-:W-:Y:S02]  /*15f0*/  ISETP.GE.AND P5, PT, R4, R3.reuse, PT ;  /* 0x000000030400720c */ /* 0x080fe40003fa6270 */
[----:B------:R-:W-:Y:S02]  /*1600*/  IADD3 R4, R16, 0x19, RZ ;  /* 0x0000001910047810 */ /* 0x000fe40007ffe0ff */
[----:B------:R-:W-:Y:S01]  /*1610*/  ISETP.GE.AND P6, PT, R6, R3, PT ;  /* 0x000000030600720c */ /* 0x000fe20003fc6270 */
[----:B------:R-:W-:Y:S02]  /*1620*/  WARPGROUP.DEPBAR.LE gsb0, 0x0 ;  /* 0x00008000000079c5 */ /* 0x000fe40000010000 */
[----:B------:R-:W-:-:S06]  /*1630*/  WARPGROUP.ARRIVE ;  /* 0x00000000000079c5 */ /* 0x000fcc0000000000 */
[----:B------:R-:W-:Y:S01]  /*1640*/  HGMMA.64x64x16.F32 R24, gdesc[UR4], R24, gsb0 ;  /* 0x00e00000041879f0 */ /* 0x000fe20008000818 */
[----:B------:R-:W-:Y:S02]  /*1650*/  ULDC UR6, c[0x0][0x604] ;  /* 0x0001810000067ab9 */ /* 0x000fe40000000800 */
[----:B------:R-:W-:Y:S02]  /*1660*/  WARPGROUP.DEPBAR.LE gsb0, 0x0 ;  /* 0x00008000000079c5 */ /* 0x000fe40000010000 */
[----:B------:R-:W-:-:S06]  /*1670*/  WARPGROUP.ARRIVE ;  /* 0x00000000000079c5 */ /* 0x000fcc0000000000 */
[----:B------:R-:W-:Y:S03]  /*1680*/  HGMMA.64x64x16.F32 R24, gdesc[UR8], R24, gsb0 ;  /* 0x00e00000081879f0 */ /* 0x000fe60008000818 */
        /* <DEDUP_REMOVED lines=10> */
[----:B------:R-:W-:Y:S02]  /*1730*/  FSEL R24, R24, -INF , !P2 ;  /* 0xff80000018187808 */ /* 0x000fe40005000000 */
[----:B------:R-:W-:Y:S02]  /*1740*/  FSEL R25, R25, -INF , !P4 ;  /* 0xff80000019197808 */ /* 0x000fe40006000000 */
[----:B------:R-:W-:Y:S02]  /*1750*/  FSEL R28, R28, -INF , !P1 ;  /* 0xff8000001c1c7808 */ /* 0x000fe40004800000 */
[----:B------:R-:W-:-:S02]  /*1760*/  FMNMX R5, R24, R25, !PT ;  /* 0x0000001918057209 */ /* 0x000fc40007800000 */
[----:B------:R-:W-:Y:S02]  /*1770*/  FSEL R27, R27, -INF , !P4 ;  /* 0xff8000001b1b7808 */ /* 0x000fe40006000000 */
[----:B------:R-:W-:Y:S02]  /*1780*/  FSEL R26, R26, -INF , !P2 ;  /* 0xff8000001a1a7808 */ /* 0x000fe40005000000 */
[-C--:B------:R-:W-:Y:S02]  /*1790*/  ISETP.GE.AND P4, PT, R4, R3.reuse, PT ;  /* 0x000000030400720c */ /* 0x080fe40003f86270 */
[----:B------:R-:W-:Y:S01]  /*17a0*/  ISETP.GE.AND P2, PT, R0, R3, PT ;  /* 0x000000030000720c */ /* 0x000fe20003f46270 */
[----:B------:R-:W-:Y:S01]  /*17b0*/  VIADD R0, R16, 0x20 ;  /* 0x0000002010007836 */ /* 0x000fe20000000000 */
[----:B------:R-:W-:Y:S02]  /*17c0*/  FSEL R29, R29, -INF , !P3 ;  /* 0xff8000001d1d7808 */ /* 0x000fe40005800000 */
[----:B------:R-:W-:-:S02]  /*17d0*/  FMNMX R4, R28, R5, !PT ;  /* 0x000000051c047209 */ /* 0x000fc40007800000 */
[----:B------:R-:W-:Y:S02]  /*17e0*/  FSEL R32, R32, -INF , !P6 ;  /* 0xff80000020207808 */ /* 0x000fe40007000000 */
[----:B------:R-:W-:Y:S02]  /*17f0*/  FMNMX R5, R29, R4, !PT ;  /* 0x000000041d057209 */ /* 0x000fe40007800000 */
[----:B------:R-:W-:Y:S02]  /*1800*/  FSEL R30, R30, -INF , !P1 ;  /* 0xff8000001e1e7808 */ /* 0x000fe40004800000 */
[----:B------:R-:W-:Y:S02]  /*1810*/  ISETP.GE.AND P1, PT, R0, R3, PT ;  /* 0x000000030000720c */ /* 0x000fe40003f26270 */
[----:B------:R-:W-:Y:S02]  /*1820*/  IADD3 R0, R16, 0x21, RZ ;  /* 0x0000002110007810 */ /* 0x000fe40007ffe0ff */
[----:B------:R-:W-:-:S02]  /*1830*/  FSEL R33, R33, -INF , !P5 ;  /* 0xff80000021217808 */ /* 0x000fc40006800000 */
[----:B------:R-:W-:Y:S02]  /*1840*/  FMNMX R4, R32, R5, !PT ;  /* 0x0000000520047209 */ /* 0x000fe40007800000 */
[----:B------:R-:W-:Y:S02]  /*1850*/  FSEL R31, R31, -INF , !P3 ;  /* 0xff8000001f1f7808 */ /* 0x000fe40005800000 */
[----:B------:R-:W-:Y:S01]  /*1860*/  ISETP.GE.AND P3, PT, R0, R3, PT ;  /* 0x000000030000720c */ /* 0x000fe20003f66270 */
[----:B------:R-:W-:Y:S01]  /*1870*/  VIADD R0, R16, 0x28 ;  /* 0x0000002810007836 */ /* 0x000fe20000000000 */
[----:B------:R-:W-:Y:S02]  /*1880*/  FSEL R36, R36, -INF , !P2 ;  /* 0xff80000024247808 */ /* 0x000fe40005000000 */
[----:B------:R-:W-:Y:S02]  /*1890*/  FMNMX R5, R33, R4, !PT ;  /* 0x0000000421057209 */ /* 0x000fe40007800000 */
[----:B------:R-:W-:-:S02]  /*18a0*/  FSEL R34, R34, -INF , !P6 ;  /* 0xff80000022227808 */ /* 0x000fc40007000000 */
[----:B------:R-:W-:Y:S02]  /*18b0*/  FSEL R37, R37, -INF , !P4 ;  /* 0xff80000025257808 */ /* 0x000fe40006000000 */
[----:B------:R-:W-:Y:S02]  /*18c0*/  FMNMX R4, R36, R5, !PT ;  /* 0x0000000524047209 */ /* 0x000fe40007800000 */
[----:B------:R-:W-:Y:S02]  /*18d0*/  ISETP.GE.AND P6, PT, R0, R3, PT ;  /* 0x000000030000720c */ /* 0x000fe40003fc6270 */
[----:B------:R-:W-:Y:S02]  /*18e0*/  IADD3 R0, R16, 0x29, RZ ;  /* 0x0000002910007810 */ /* 0x000fe40007ffe0ff */
[----:B------:R-:W-:Y:S02]  /*18f0*/  FSEL R40, R40, -INF , !P1 ;  /* 0xff80000028287808 */ /* 0x000fe40004800000 */
[----:B------:R-:W-:-:S02]  /*1900*/  FMNMX R5, R37, R4, !PT ;  /* 0x0000000425057209 */ /* 0x000fc40007800000 */
[----:B------:R-:W-:Y:S02]  /*1910*/  FSEL R35, R35, -INF , !P5 ;  /* 0xff80000023237808 */ /* 0x000fe40006800000 */
[----:B------:R-:W-:Y:S01]  /*1920*/  ISETP.GE.AND P5, PT, R0, R3, PT ;  /* 0x000000030000720c */ /* 0x000fe20003fa6270 */
[----:B------:R-:W-:Y:S01]  /*1930*/  VIADD R0, R16, 0x30 ;  /* 0x0000003010007836 */ /* 0x000fe20000000000 */
[----:B------:R-:W-:Y:S02]  /*1940*/  FSEL R41, R41, -INF , !P3 ;  /* 0xff80000029297808 */ /* 0x000fe40005800000 */
[----:B------:R-:W-:Y:S02]  /*1950*/  FMNMX R4, R40, R5, !PT ;  /* 0x0000000528047209 */ /* 0x000fe40007800000 */
[----:B------:R-:W-:Y:S02]  /*1960*/  FSEL R38, R38, -INF , !P2 ;  /* 0xff80000026267808 */ /* 0x000fe40005000000 */
[----:B------:R-:W-:-:S02]  /*1970*/  ISETP.GE.AND P2, PT, R0, R3, PT ;  /* 0x000000030000720c */ /* 0x000fc40003f46270 */
[----:B------:R-:W-:Y:S02]  /*1980*/  FSEL R44, R44, -INF , !P6 ;  /* 0xff8000002c2c7808 */ /* 0x000fe40007000000 */
[----:B------:R-:W-:Y:S02]  /*1990*/  FMNMX R5, R41, R4, !PT ;  /* 0x0000000429057209 */ /* 0x000fe40007800000 */
[----:B------:R-:W-:Y:S02]  /*19a0*/  IADD3 R0, R16, 0x31, RZ ;  /* 0x0000003110007810 */ /* 0x000fe40007ffe0ff */
[----:B------:R-:W-:Y:S02]  /*19b0*/  FSEL R39, R39, -INF , !P4 ;  /* 0xff80000027277808 */ /* 0x000fe40006000000 */
[----:B------:R-:W-:Y:S02]  /*19c0*/  FSEL R45, R45, -INF , !P5 ;  /* 0xff8000002d2d7808 */ /* 0x000fe40006800000 */
[----:B------:R-:W-:-:S02]  /*19d0*/  FMNMX R4, R44, R5, !PT ;  /* 0x000000052c047209 */ /* 0x000fc40007800000 */
[-C--:B------:R-:W-:Y:S01]  /*19e0*/  ISETP.GE.AND P4, PT, R0, R3.reuse, PT ;  /* 0x000000030000720c */ /* 0x080fe20003f86270 */
[----:B------:R-:W-:Y:S01]  /*19f0*/  VIADD R0, R16, 0x38 ;  /* 0x0000003810007836 */ /* 0x000fe20000000000 */
[----:B------:R-:W-:Y:S02]  /*1a00*/  FSEL R48, R48, -INF , !P2 ;  /* 0xff80000030307808 */ /* 0x000fe40005000000 */
[----:B------:R-:W-:Y:S02]  /*1a10*/  FMNMX R5, R45, R4, !PT ;  /* 0x000000042d057209 */ /* 0x000fe40007800000 */
[----:B------:R-:W-:Y:S02]  /*1a20*/  FSEL R42, R42, -INF , !P1 ;  /* 0xff8000002a2a7808 */ /* 0x000fe40004800000 */
[----:B------:R-:W-:Y:S02]  /*1a30*/  ISETP.GE.AND P1, PT, R0, R3, PT ;  /* 0x000000030000720c */ /* 0x000fe40003f26270 */
[----:B------:R-:W-:-:S02]  /*1a40*/  IADD3 R0, R16, 0x39, RZ ;  /* 0x0000003910007810 */ /* 0x000fc40007ffe0ff */
[----:B------:R-:W-:Y:S02]  /*1a50*/  FSEL R49, R49, -INF , !P4 ;  /* 0xff80000031317808 */ /* 0x000fe40006000000 */
[----:B------:R-:W-:Y:S02]  /*1a60*/  FMNMX R4, R48, R5, !PT ;  /* 0x0000000530047209 */ /* 0x000fe40007800000 */
[----:B------:R-:W-:Y:S02]  /*1a70*/  FSEL R43, R43, -INF , !P3 ;  /* 0xff8000002b2b7808 */ /* 0x000fe40005800000 */
[----:B------:R-:W-:Y:S02]  /*1a80*/  ISETP.GE.AND P3, PT, R0, R3, PT ;  /* 0x000000030000720c */ /* 0x000fe40003f66270 */
[----:B------:R-:W-:Y:S02]  /*1a90*/  FSEL R52, R52, -INF , !P1 ;  /* 0xff80000034347808 */ /* 0x000fe40004800000 */
[----:B------:R-:W-:-:S02]  /*1aa0*/  FMNMX R5, R49, R4, !PT ;  /* 0x0000000431057209 */ /* 0x000fc40007800000 */
[----:B------:R-:W-:Y:S02]  /*1ab0*/  FSEL R53, R53, -INF , !P3 ;  /* 0xff80000035357808 */ /* 0x000fe40005800000 */
[----:B------:R-:W-:Y:S02]  /*1ac0*/  FMNMX R0, R52, R5, !PT ;  /* 0x0000000534007209 */ /* 0x000fe40007800000 */
[----:B------:R-:W-:Y:S02]  /*1ad0*/  FSEL R46, R46, -INF , !P6 ;  /* 0xff8000002e2e7808 */ /* 0x000fe40007000000 */
[----:B------:R-:W-:Y:S02]  /*1ae0*/  FMNMX R6, R53, R0, !PT ;  /* 0x0000000035067209 */ /* 0x000fe40007800000 */
[----:B------:R-:W-:Y:S02]  /*1af0*/  FSEL R47, R47, -INF , !P5 ;  /* 0xff8000002f2f7808 */ /* 0x000fe40006800000 */
[----:B------:R-:W-:Y:S01]  /*1b00*/  FSEL R50, R50, -INF , !P2 ;  /* 0xff80000032327808 */ /* 0x000fe20005000000 */
[----:B------:R-:W1:Y:S01]  /*1b10*/  SHFL.BFLY PT, R5, R6, 0x1, 0x1f ;  /* 0x0c201f0006057f89 */ /* 0x000e6200000e0000 */
[----:B------:R-:W-:-:S02]  /*1b20*/  FSEL R51, R51, -INF , !P4 ;  /* 0xff80000033337808 */ /* 0x000fc40006000000 */
[----:B------:R-:W-:Y:S02]  /*1b30*/  FSEL R54, R54, -INF , !P1 ;  /* 0xff80000036367808 */ /* 0x000fe40004800000 */
[----:B------:R-:W-:Y:S02]  /*1b40*/  FSEL R55, R55, -INF , !P3 ;  /* 0xff80000037377808 */ /* 0x000fe40005800000 */
[----:B-1----:R-:W-:Y:S02]  /*1b50*/  FMNMX R7, R6, R5, !PT ;  /* 0x0000000506077209 */ /* 0x002fe40007800000 */
[----:B------:R-:W-:-:S03]  /*1b60*/  FMNMX R5, R26, R27, !PT ;  /* 0x0000001b1a057209 */ /* 0x000fc60007800000 */
[----:B------:R-:W1:Y:S01]  /*1b70*/  SHFL.BFLY PT, R4, R7, 0x2, 0x1f ;  /* 0x0c401f0007047f89 */ /* 0x000e6200000e0000 */
[----:B------:R-:W-:-:S04]  /*1b80*/  FMNMX R0, R30, R5, !PT ;  /* 0x000000051e007209 */ /* 0x000fc80007800000 */
[----:B------:R-:W-:-:S04]  /*1b90*/  FMNMX R5, R31, R0, !PT ;  /* 0x000000001f057209 */ /* 0x000fc80007800000 */
[----:B------:R-:W-:-:S04]  /*1ba0*/  FMNMX R0, R34, R5, !PT ;  /* 0x0000000522007209 */ /* 0x000fc80007800000 */
[----:B------:R-:W-:-:S04]  /*1bb0*/  FMNMX R5, R35, R0, !PT ;  /* 0x0000000023057209 */ /* 0x000fc80007800000 */
[----:B------:R-:W-:-:S04]  /*1bc0*/  FMNMX R0, R38, R5, !PT ;  /* 0x0000000526007209 */ /* 0x000fc80007800000 */
[----:B------:R-:W-:Y:S02]  /*1bd0*/  FMNMX R5, R39, R0, !PT ;  /* 0x0000000027057209 */ /* 0x000fe40007800000 */
[----:B-1----:R-:W-:Y:S02]  /*1be0*/  FMNMX R4, R7, R4, !PT ;  /* 0x0000000407047209 */ /* 0x002fe40007800000 */
[----:B------:R-:W-:Y:S02]  /*1bf0*/  FMNMX R0, R42, R5, !PT ;  /* 0x000000052a007209 */ /* 0x000fe40007800000 */
[C---:B------:R-:W-:Y:S02]  /*1c00*/  FSETP.NEU.AND P0, PT, R4.reuse, -INF , PT ;  /* 0xff8000000400780b */ /* 0x040fe40003f0d000 */
[----:B------:R-:W-:Y:S02]  /*1c10*/  FMNMX R5, R43, R0, !PT ;  /* 0x000000002b057209 */ /* 0x000fe40007800000 */
[----:B------:R-:W-:-:S02]  /*1c20*/  FSEL R8, R4, RZ, P0 ;  /* 0x000000ff04087208 */ /* 0x000fc40000000000 */
[----:B------:R-:W-:Y:S02]  /*1c30*/  FMNMX R0, R46, R5, !PT ;  /* 0x000000052e007209 */ /* 0x000fe40007800000 */
[----:B------:R-:W-:Y:S01]  /*1c40*/  ISETP.NE.AND P0, PT, R9, RZ, PT ;  /* 0x000000ff0900720c */ /* 0x000fe20003f05270 */
[----:B------:R-:W-:Y:S01]  /*1c50*/  FMUL R8, R8, UR6 ;  /* 0x0000000608087c20 */ /* 0x000fe20008400000 */
[----:B------:R-:W-:-:S03]  /*1c60*/  FMNMX R5, R47, R0, !PT ;  /* 0x000000002f057209 */ /* 0x000fc60007800000 */
[--C-:B------:R-:W-:Y:S01]  /*1c70*/  FFMA R25, R25, UR6, -R8.reuse ;  /* 0x0000000619197c23 */ /* 0x100fe20008000808 */
[--C-:B------:R-:W-:Y:S01]  /*1c80*/  FFMA R24, R24, UR6, -R8.reuse ;  /* 0x0000000618187c23 */ /* 0x100fe20008000808 */
[----:B------:R-:W-:Y:S01]  /*1c90*/  FMNMX R0, R50, R5, !PT ;  /* 0x0000000532007209 */ /* 0x000fe20007800000 */
[--C-:B------:R-:W-:Y:S01]  /*1ca0*/  FFMA R36, R36, UR6, -R8.reuse ;  /* 0x0000000624247c23 */ /* 0x100fe20008000808 */
[--C-:B------:R-:W-:Y:S01]  /*1cb0*/  FFMA R29, R29, UR6, -R8.reuse ;  /* 0x000000061d1d7c23 */ /* 0x100fe20008000808 */
[----:B------:R-:W-:Y:S01]  /*1cc0*/  FSETP.GEU.AND P2, PT, R25, -126, PT ;  /* 0xc2fc00001900780b */ /* 0x000fe20003f4e000 */
[--C-:B------:R-:W-:Y:S01]  /*1cd0*/  FFMA R37, R37, UR6, -R8.reuse ;  /* 0x0000000625257c23 */ /* 0x100fe20008000808 */
[----:B------:R-:W-:Y:S01]  /*1ce0*/  FSETP.GEU.AND P5, PT, R24, -126, PT ;  /* 0xc2fc00001800780b */ /* 0x000fe20003fae000 */
[--C-:B------:R-:W-:Y:S01]  /*1cf0*/  FFMA R28, R28, UR6, -R8.reuse ;  /* 0x000000061c1c7c23 */ /* 0x100fe20008000808 */
[----:B------:R-:W-:Y:S01]  /*1d00*/  FMNMX R5, R51, R0, !PT ;  /* 0x0000000033057209 */ /* 0x000fe20007800000 */
[--C-:B------:R-:W-:Y:S01]  /*1d10*/  FFMA R32, R32, UR6, -R8.reuse ;  /* 0x0000000620207c23 */ /* 0x100fe20008000808 */
[--C-:B------:R-:W-:Y:S01]  /*1d20*/  FFMA R33, R33, UR6, -R8.reuse ;  /* 0x0000000621217c23 */ /* 0x100fe20008000808 */
[----:B------:R-:W-:Y:S01]  /*1d30*/  FSETP.GEU.AND P4, PT, R29, -126, PT ;  /* 0xc2fc00001d00780b */ /* 0x000fe20003f8e000 */
[--C-:B------:R-:W-:Y:S01]  /*1d40*/  FFMA R40, R40, UR6, -R8.reuse ;  /* 0x0000000628287c23 */ /* 0x100fe20008000808 */
[----:B------:R-:W-:Y:S01]  /*1d50*/  FMNMX R0, R54, R5, !PT ;  /* 0x0000000536007209 */ /* 0x000fe20007800000 */
[--C-:B------:R-:W-:Y:S01]  /*1d60*/  FFMA R41, R41, UR6, -R8.reuse ;  /* 0x0000000629297c23 */ /* 0x100fe20008000808 */
[----:B------:R-:W-:Y:S01]  /*1d70*/  FSETP.GEU.AND P6, PT, R28, -126, PT ;  /* 0xc2fc00001c00780b */ /* 0x000fe20003fce000 */
[--C-:B------:R-:W-:Y:S01]  /*1d80*/  FFMA R44, R44, UR6, -R8.reuse ;  /* 0x000000062c2c7c23 */ /* 0x100fe20008000808 */
[----:B------:R-:W-:Y:S01]  /*1d90*/  FMNMX R0, R55, R0, !PT ;  /* 0x0000000037007209 */ /* 0x000fe20007800000 */
[----:B------:R-:W-:Y:S01]  /*1da0*/  @!P2 FMUL R25, R25, 0.5 ;  /* 0x3f0000001919a820 */ /* 0x000fe20000400000 */
[----:B------:R-:W-:Y:S01]  /*1db0*/  @!P5 FMUL R24, R24, 0.5 ;  /* 0x3f0000001818d820 */ /* 0x000fe20000400000 */
[----:B------:R-:W-:Y:S01]  /*1dc0*/  FSETP.GEU.AND P3, PT, R32, -126, PT ;  /* 0xc2fc00002000780b */ /* 0x000fe20003f6e000 */
[--C-:B------:R-:W-:Y:S01]  /*1dd0*/  FFMA R48, R48, UR6, -R8.reuse ;  /* 0x0000000630307c23 */ /* 0x100fe20008000808 */
[----:B------:R-:W1:Y:S01]  /*1de0*/  SHFL.BFLY PT, R5, R0, 0x1, 0x1f ;  /* 0x0c201f0000057f89 */ /* 0x000e6200000e0000 */
[----:B------:R-:W2:Y:S01]  /*1df0*/  MUFU.EX2 R72, R24 ;  /* 0x0000001800487308 */ /* 0x000ea20000000800 */
[----:B------:R-:W-:Y:S01]  /*1e00*/  FSETP.GEU.AND P1, PT, R33, -126, PT ;  /* 0xc2fc00002100780b */ /* 0x000fe20003f2e000 */
[----:B------:R-:W-:Y:S01]  /*1e10*/  @!P4 FMUL R29, R29, 0.5 ;  /* 0x3f0000001d1dc820 */ /* 0x000fe20000400000 */
[--C-:B------:R-:W-:Y:S01]  /*1e20*/  FFMA R45, R45, UR6, -R8.reuse ;  /* 0x000000062d2d7c23 */ /* 0x100fe20008000808 */
[--C-:B------:R-:W-:Y:S01]  /*1e30*/  FFMA R49, R49, UR6, -R8.reuse ;  /* 0x0000000631317c23 */ /* 0x100fe20008000808 */
[----:B------:R-:W-:Y:S01]  /*1e40*/  @!P6 FMUL R28, R28, 0.5 ;  /* 0x3f0000001c1ce820 */ /* 0x000fe20000400000 */
[--C-:B------:R-:W-:Y:S01]  /*1e50*/  FFMA R52, R52, UR6, -R8.reuse ;  /* 0x0000000634347c23 */ /* 0x100fe20008000808 */
[----:B------:R-:W-:Y:S01]  /*1e60*/  FFMA R8, R53, UR6, -R8 ;  /* 0x0000000635087c23 */ /* 0x000fe20008000808 */
[----:B------:R-:W3:Y:S02]  /*1e70*/  MUFU.EX2 R25, R25 ;  /* 0x0000001900197308 */ /* 0x000ee40000000800 */
[----:B------:R-:W-:-:S04]  /*1e80*/  @!P3 FMUL R32, R32, 0.5 ;  /* 0x3f0000002020b820 */ /* 0x000fc80000400000 */
[----:B------:R-:W-:Y:S02]  /*1e90*/  @!P1 FMUL R33, R33, 0.5 ;  /* 0x3f00000021219820 */ /* 0x000fe40000400000 */
[----:B------:R-:W4:Y:S01]  /*1ea0*/  MUFU.EX2 R74, R28 ;  /* 0x0000001c004a7308 */ /* 0x000f220000000800 */
[----:B--2---:R-:W-:Y:S01]  /*1eb0*/  @!P5 FMUL R72, R72, R72 ;  /* 0x000000484848d220 */ /* 0x004fe20000400000 */
[----:B------:R-:W-:Y:S02]  /*1ec0*/  FSETP.GEU.AND P5, PT, R36, -126, PT ;  /* 0xc2fc00002400780b */ /* 0x000fe40003fae000 */
[----:B-1----:R-:W-:-:S04]  /*1ed0*/  FMNMX R5, R0, R5, !PT ;  /* 0x0000000500057209 */ /* 0x002fc80007800000 */
[----:B------:R-:W1:Y:S01]  /*1ee0*/  MUFU.EX2 R29, R29 ;  /* 0x0000001d001d7308 */ /* 0x000e620000000800 */
[----:B---3--:R-:W-:Y:S01]  /*1ef0*/  @!P2 FMUL R25, R25, R25 ;  /* 0x000000191919a220 */ /* 0x008fe20000400000 */
[----:B------:R-:W-:Y:S01]  /*1f00*/  FSETP.GEU.AND P2, PT, R37, -126, PT ;  /* 0xc2fc00002500780b */ /* 0x000fe20003f4e000 */
[----:B------:R-:W2:Y:S04]  /*1f10*/  SHFL.BFLY PT, R0, R5, 0x2, 0x1f ;  /* 0x0c401f0005007f89 */ /* 0x000ea800000e0000 */
[----:B------:R-:W-:Y:S01]  /*1f20*/  @!P5 FMUL R36, R36, 0.5 ;  /* 0x3f0000002424d820 */ /* 0x000fe20000400000 */
[----:B------:R-:W3:Y:S01]  /*1f30*/  MUFU.EX2 R76, R32 ;  /* 0x00000020004c7308 */ /* 0x000ee20000000800 */
[----:B----4-:R-:W-:Y:S01]  /*1f40*/  @!P6 FMUL R74, R74, R74 ;  /* 0x0000004a4a4ae220 */ /* 0x010fe20000400000 */
[----:B------:R-:W-:-:S05]  /*1f50*/  FSETP.GEU.AND P6, PT, R40, -126, PT ;  /* 0xc2fc00002800780b */ /* 0x000fca0003fce000 */
[----:B------:R-:W-:Y:S01]  /*1f60*/  @!P2 FMUL R37, R37, 0.5 ;  /* 0x3f0000002525a820 */ /* 0x000fe20000400000 */
[----:B------:R-:W4:Y:S01]  /*1f70*/  MUFU.EX2 R78, R36 ;  /* 0x00000024004e7308 */ /* 0x000f220000000800 */
[----:B-1----:R-:W-:Y:S01]  /*1f80*/  @!P4 FMUL R29, R29, R29 ;  /* 0x0000001d1d1dc220 */ /* 0x002fe20000400000 */
[----:B------:R-:W-:-:S05]  /*1f90*/  FSETP.GEU.AND P4, PT, R41, -126, PT ;  /* 0xc2fc00002900780b */ /* 0x000fca0003f8e000 */
[----:B------:R-:W-:Y:S01]  /*1fa0*/  @!P6 FMUL R40, R40, 0.5 ;  /* 0x3f0000002828e820 */ /* 0x000fe20000400000 */
[----:B------:R-:W1:Y:S01]  /*1fb0*/  MUFU.EX2 R37, R37 ;  /* 0x0000002500257308 */ /* 0x000e620000000800 */
[----:B---3--:R-:W-:Y:S01]  /*1fc0*/  @!P3 FMUL R76, R76, R76 ;  /* 0x0000004c4c4cb220 */ /* 0x008fe20000400000 */
[----:B------:R-:W-:Y:S02]  /*1fd0*/  FSETP.GEU.AND P3, PT, R44, -126, PT ;  /* 0xc2fc00002c00780b */ /* 0x000fe40003f6e000 */
[----:B--2---:R-:W-:-:S03]  /*1fe0*/  FMNMX R5, R5, R0, !PT ;  /* 0x0000000005057209 */ /* 0x004fc60007800000 */
[----:B------:R-:W-:Y:S01]  /*1ff0*/  @!P4 FMUL R41, R41, 0.5 ;  /* 0x3f0000002929c820 */ /* 0x000fe20000400000 */
[----:B------:R-:W2:Y:S01]  /*2000*/  MUFU.EX2 R33, R33 ;  /* 0x0000002100217308 */ /* 0x000ea20000000800 */
[----:B----4-:R-:W-:Y:S01]  /*2010*/  @!P5 FMUL R78, R78, R78 ;  /* 0x0000004e4e4ed220 */ /* 0x010fe20000400000 */
[----:B------:R-:W-:-:S04]  /*2020*/  FSETP.NEU.AND P5, PT, R5, -INF , PT ;  /* 0xff8000000500780b */ /* 0x000fc80003fad000 */
[----:B------:R-:W-:Y:S01]  /*2030*/  FSEL R0, R5, RZ, P5 ;  /* 0x000000ff05007208 */ /* 0x000fe20002800000 */
[----:B------:R-:W-:Y:S01]  /*2040*/  @!P3 FMUL R44, R44, 0.5 ;  /* 0x3f0000002c2cb820 */ /* 0x000fe20000400000 */
[----:B------:R-:W-:Y:S01]  /*2050*/  FSETP.GEU.AND P5, PT, R49, -126, PT ;  /* 0xc2fc00003100780b */ /* 0x000fe20003fae000 */
[----:B-1----:R-:W-:Y:S01]  /*2060*/  @!P2 FMUL R37, R37, R37 ;  /* 0x000000252525a220 */ /* 0x002fe20000400000 */
[----:B------:R-:W-:Y:S01]  /*2070*/  FSETP.GEU.AND P2, PT, R48, -126, PT ;  /* 0xc2fc00003000780b */ /* 0x000fe20003f4e000 */
[----:B------:R-:W1:Y:S01]  /*2080*/  MUFU.EX2 R7, R40 ;  /* 0x0000002800077308 */ /* 0x000e620000000800 */
[----:B------:R-:W-:-:S04]  /*2090*/  FMUL R0, R0, UR6 ;  /* 0x0000000600007c20 */ /* 0x000fc80008400000 */
[--C-:B------:R-:W-:Y:S01]  /*20a0*/  FFMA R26, R26, UR6, -R0.reuse ;  /* 0x000000061a1a7c23 */ /* 0x100fe20008000800 */
[----:B--2---:R-:W-:Y:S01]  /*20b0*/  @!P1 FMUL R33, R33, R33 ;  /* 0x0000002121219220 */ /* 0x004fe20000400000 */
[----:B------:R-:W-:Y:S01]  /*20c0*/  FSETP.GEU.AND P1, PT, R45, -126, PT ;  /* 0xc2fc00002d00780b */ /* 0x000fe20003f2e000 */
[----:B------:R-:W2:Y:S01]  /*20d0*/  MUFU.EX2 R80, R41 ;  /* 0x0000002900507308 */ /* 0x000ea20000000800 */
[--C-:B------:R-:W-:Y:S01]  /*20e0*/  FFMA R30, R30, UR6, -R0.reuse ;  /* 0x000000061e1e7c23 */ /* 0x100fe20008000800 */
[----:B------:R-:W-:Y:S01]  /*20f0*/  @!P5 FMUL R49, R49, 0.5 ;  /* 0x3f0000003131d820 */ /* 0x000fe20000400000 */
[--C-:B------:R-:W-:Y:S01]  /*2100*/  FFMA R27, R27, UR6, -R0.reuse ;  /* 0x000000061b1b7c23 */ /* 0x100fe20008000800 */
[----:B------:R-:W-:Y:S01]  /*2110*/  @!P2 FMUL R48, R48, 0.5 ;  /* 0x3f0000003030a820 */ /* 0x000fe20000400000 */
[--C-:B------:R-:W-:Y:S01]  /*2120*/  FFMA R31, R31, UR6, -R0.reuse ;  /* 0x000000061f1f7c23 */ /* 0x100fe20008000800 */
[--C-:B------:R-:W-:Y:S01]  /*2130*/  FFMA R34, R34, UR6, -R0.reuse ;  /* 0x0000000622227c23 */ /* 0x100fe20008000800 */
[--C-:B------:R-:W-:Y:S01]  /*2140*/  FFMA R38, R38, UR6, -R0.reuse ;  /* 0x0000000626267c23 */ /* 0x100fe20008000800 */
[----:B------:R-:W3:Y:S01]  /*2150*/  MUFU.EX2 R9, R44 ;  /* 0x0000002c00097308 */ /* 0x000ee20000000800 */
[----:B-1----:R-:W-:Y:S01]  /*2160*/  @!P6 FMUL R7, R7, R7 ;  /* 0x000000070707e220 */ /* 0x002fe20000400000 */
[----:B------:R-:W-:Y:S01]  /*2170*/  FSETP.GEU.AND P6, PT, R52, -126, PT ;  /* 0xc2fc00003400780b */ /* 0x000fe20003fce000 */
[--C-:B------:R-:W-:Y:S01]  /*2180*/  FFMA R42, R42, UR6, -R0.reuse ;  /* 0x000000062a2a7c23 */ /* 0x100fe20008000800 */
[----:B------:R-:W-:Y:S01]  /*2190*/  @!P1 FMUL R45, R45, 0.5 ;  /* 0x3f0000002d2d9820 */ /* 0x000fe20000400000 */
[--C-:B------:R-:W-:Y:S01]  /*21a0*/  FFMA R35, R35, UR6, -R0.reuse ;  /* 0x0000000623237c23 */ /* 0x100fe20008000800 */
[--C-:B------:R-:W-:Y:S01]  /*21b0*/  FFMA R39, R39, UR6, -R0.reuse ;  /* 0x0000000627277c23 */ /* 0x100fe20008000800 */
[--C-:B------:R-:W-:Y:S01]  /*21c0*/  FFMA R43, R43, UR6, -R0.reuse ;  /* 0x000000062b2b7c23 */ /* 0x100fe20008000800 */
[----:B------:R-:W1:Y:S01]  /*21d0*/  MUFU.EX2 R11, R48 ;  /* 0x00000030000b7308 */ /* 0x000e620000000800 */
[----:B--2---:R-:W-:Y:S01]  /*21e0*/  @!P4 FMUL R80, R80, R80 ;  /* 0x000000505050c220 */ /* 0x004fe20000400000 */
[----:B------:R-:W-:Y:S01]  /*21f0*/  FSETP.GEU.AND P4, PT, R8, -126, PT ;  /* 0xc2fc00000800780b */ /* 0x000fe20003f8e000 */
[--C-:B------:R-:W-:Y:S01]  /*2200*/  FFMA R46, R46, UR6, -R0.reuse ;  /* 0x000000062e2e7c23 */ /* 0x100fe20008000800 */
[--C-:B------:R-:W-:Y:S01]  /*2210*/  FFMA R50, R50, UR6, -R0.reuse ;  /* 0x0000000632327c23 */ /* 0x100fe20008000800 */
[--C-:B------:R-:W-:Y:S01]  /*2220*/  FFMA R47, R47, UR6, -R0.reuse ;  /* 0x000000062f2f7c23 */ /* 0x100fe20008000800 */
[--C-:B------:R-:W-:Y:S01]  /*2230*/  FFMA R51, R51, UR6, -R0.reuse ;  /* 0x0000000633337c23 */ /* 0x100fe20008000800 */
[----:B------:R-:W-:Y:S01]  /*2240*/  @!P6 FMUL R52, R52, 0.5 ;  /* 0x3f0000003434e820 */ /* 0x000fe20000400000 */
[----:B------:R-:W2:Y:S01]  /*2250*/  MUFU.EX2 R82, R45 ;  /* 0x0000002d00527308 */ /* 0x000ea20000000800 */
[----:B---3--:R-:W-:Y:S01]  /*2260*/  @!P3 FMUL R9, R9, R9 ;  /* 0x000000090909b220 */ /* 0x008fe20000400000 */
[----:B------:R-:W-:Y:S01]  /*2270*/  FSETP.GEU.AND P3, PT, R26, -126, PT ;  /* 0xc2fc00001a00780b */ /* 0x000fe20003f6e000 */
[--C-:B------:R-:W-:Y:S01]  /*2280*/  FFMA R54, R54, UR6, -R0.reuse ;  /* 0x0000000636367c23 */ /* 0x100fe20008000800 */
[----:B------:R-:W-:Y:S01]  /*2290*/  FFMA R0, R55, UR6, -R0 ;  /* 0x0000000637007c23 */ /* 0x000fe20008000800 */
[----:B------:R-:W-:Y:S01]  /*22a0*/  FADD R6, R72, R7 ;  /* 0x0000000748067221 */ /* 0x000fe20000000000 */
[----:B------:R-:W-:Y:S01]  /*22b0*/  FADD R21, R74, R9 ;  /* 0x000000094a157221 */ /* 0x000fe20000000000 */
[----:B------:R-:W-:Y:S01]  /*22c0*/  @!P4 FMUL R8, R8, 0.5 ;  /* 0x3f0000000808c820 */ /* 0x000fe20000400000 */
[----:B------:R-:W3:Y:S01]  /*22d0*/  MUFU.EX2 R84, R49 ;  /* 0x0000003100547308 */ /* 0x000ee20000000800 */
[----:B-1----:R-:W-:Y:S01]  /*22e0*/  @!P2 FMUL R11, R11, R11 ;  /* 0x0000000b0b0ba220 */ /* 0x002fe20000400000 */
[----:B------:R-:W-:Y:S01]  /*22f0*/  FSETP.GEU.AND P2, PT, R30, -126, PT ;  /* 0xc2fc00001e00780b */ /* 0x000fe20003f4e000 */
[C---:B------:R-:W-:Y:S01]  /*2300*/  FADD R15, R25.reuse, R80 ;  /* 0x00000050190f7221 */ /* 0x040fe20000000000 */
[----:B------:R-:W-:-:S02]  /*2310*/  F2FP.F16.F32.PACK_AB R72, R25, R72 ;  /* 0x000000481948723e */ /* 0x000fc400000000ff */
[----:B------:R-:W-:Y:S01]  /*2320*/  F2FP.F16.F32.PACK_AB R74, R29, R74 ;  /* 0x0000004a1d4a723e */ /* 0x000fe200000000ff */
[----:B------:R-:W-:Y:S01]  /*2330*/  @!P3 FMUL R26, R26, 0.5 ;  /* 0x3f0000001a1ab820 */ /* 0x000fe20000400000 */
[----:B------:R-:W1:Y:S01]  /*2340*/  MUFU.EX2 R13, R52 ;  /* 0x00000034000d7308 */ /* 0x000e620000000800 */
[----:B--2---:R-:W-:Y:S01]  /*2350*/  @!P1 FMUL R82, R82, R82 ;  /* 0x0000005252529220 */ /* 0x004fe20000400000 */
[----:B------:R-:W-:Y:S02]  /*2360*/  FSETP.GEU.AND P1, PT, R27, -126, PT ;  /* 0xc2fc00001b00780b */ /* 0x000fe40003f2e000 */
[----:B------:R-:W-:Y:S01]  /*2370*/  F2FP.F16.F32.PACK_AB R80, R80, R7 ;  /* 0x000000075050723e */ /* 0x000fe200000000ff */
[----:B------:R-:W-:Y:S01]  /*2380*/  FADD R23, R29, R82 ;  /* 0x000000521d177221 */ /* 0x000fe20000000000 */
[----:B------:R-:W-:Y:S01]  /*2390*/  F2FP.F16.F32.PACK_AB R82, R82, R9 ;  /* 0x000000095252723e */ /* 0x000fe200000000ff */
[----:B------:R-:W-:Y:S01]  /*23a0*/  @!P2 FMUL R30, R30, 0.5 ;  /* 0x3f0000001e1ea820 */ /* 0x000fe20000400000 */
[----:B------:R2:W4:Y:S01]  /*23b0*/  MUFU.EX2 R73, R26 ;  /* 0x0000001a00497308 */ /* 0x0005220000000800 */
[----:B---3--:R-:W-:Y:S01]  /*23c0*/  @!P5 FMUL R84, R84, R84 ;  /* 0x000000545454d220 */ /* 0x008fe20000400000 */
[----:B------:R-:W-:-:S03]  /*23d0*/  FSETP.GEU.AND P5, PT, R31, -126, PT ;  /* 0xc2fc00001f00780b */ /* 0x000fc60003fae000 */
[----:B------:R-:W-:Y:S01]  /*23e0*/  FADD R24, R33, R84 ;  /* 0x0000005421187221 */ /* 0x000fe20000000000 */
[----:B------:R-:W-:Y:S01]  /*23f0*/  F2FP.F16.F32.PACK_AB R84, R84, R11 ;  /* 0x0000000b5454723e */ /* 0x000fe200000000ff */
[----:B------:R-:W-:Y:S01]  /*2400*/  @!P1 FMUL R27, R27, 0.5 ;  /* 0x3f0000001b1b9820 */ /* 0x000fe20000400000 */
[----:B------:R-:W3:Y:S01]  /*2410*/  MUFU.EX2 R75, R30 ;  /* 0x0000001e004b7308 */ /* 0x000ee20000000800 */
[----:B-1----:R-:W-:Y:S01]  /*2420*/  @!P6 FMUL R13, R13, R13 ;  /* 0x0000000d0d0de220 */ /* 0x002fe20000400000 */
[----:B------:R-:W-:Y:S01]  /*2430*/  FSETP.GEU.AND P6, PT, R34, -126, PT ;  /* 0xc2fc00002200780b */ /* 0x000fe20003fce000 */
[----:B------:R-:W-:Y:S02]  /*2440*/  FADD R15, R15, R24 ;  /* 0x000000180f0f7221 */ /* 0x000fe40000000000 */
[----:B--2---:R-:W-:Y:S01]  /*2450*/  FADD R26, R78, R13 ;  /* 0x0000000d4e1a7221 */ /* 0x004fe20000000000 */
[----:B------:R-:W-:Y:S01]  /*2460*/  F2FP.F16.F32.PACK_AB R78, R37, R78 ;  /* 0x0000004e254e723e */ /* 0x000fe200000000ff */
[----:B------:R-:W-:Y:S01]  /*2470*/  @!P5 FMUL R31, R31, 0.5 ;  /* 0x3f0000001f1fd820 */ /* 0x000fe20000400000 */
[----:B------:R-:W1:Y:S01]  /*2480*/  MUFU.EX2 R86, R8 ;  /* 0x0000000800567308 */ /* 0x000e620000000800 */
[----:B----4-:R-:W-:Y:S01]  /*2490*/  @!P3 FMUL R73, R73, R73 ;  /* 0x000000494949b220 */ /* 0x010fe20000400000 */
[----:B------:R-:W-:Y:S01]  /*24a0*/  FSETP.GEU.AND P3, PT, R38, -126, PT ;  /* 0xc2fc00002600780b */ /* 0x000fe20003f6e000 */
[----:B------:R-:W-:-:S04]  /*24b0*/  FADD R21, R21, R26 ;  /* 0x0000001a15157221 */ /* 0x000fc80000000000 */
[----:B------:R-:W-:Y:S01]  /*24c0*/  @!P6 FMUL R34, R34, 0.5 ;  /* 0x3f0000002222e820 */ /* 0x000fe20000400000 */
[----:B------:R2:W4:Y:S01]  /*24d0*/  MUFU.EX2 R10, R27 ;  /* 0x0000001b000a7308 */ /* 0x0005220000000800 */
[----:B---3--:R-:W-:Y:S01]  /*24e0*/  @!P2 FMUL R75, R75, R75 ;  /* 0x0000004b4b4ba220 */ /* 0x008fe20000400000 */
[----:B------:R-:W-:-:S05]  /*24f0*/  FSETP.GEU.AND P2, PT, R42, -126, PT ;  /* 0xc2fc00002a00780b */ /* 0x000fca0003f4e000 */
[----:B------:R-:W-:Y:S01]  /*2500*/  @!P3 FMUL R38, R38, 0.5 ;  /* 0x3f0000002626b820 */ /* 0x000fe20000400000 */
[----:B------:R-:W3:Y:S01]  /*2510*/  MUFU.EX2 R8, R31 ;  /* 0x0000001f00087308 */ /* 0x000ee20000000800 */
[----:B-1----:R-:W-:Y:S01]  /*2520*/  @!P4 FMUL R86, R86, R86 ;  /* 0x000000565656c220 */ /* 0x002fe20000400000 */
[----:B------:R-:W-:Y:S01]  /*2530*/  FSETP.GEU.AND P4, PT, R35, -126, PT ;  /* 0xc2fc00002300780b */ /* 0x000fe20003f8e000 */
[----:B--2---:R-:W-:Y:S01]  /*2540*/  FADD R27, R76, R11 ;  /* 0x0000000b4c1b7221 */ /* 0x004fe20000000000 */
[----:B------:R-:W-:Y:S01]  /*2550*/  F2FP.F16.F32.PACK_AB R76, R33, R76 ;  /* 0x0000004c214c723e */ /* 0x000fe200000000ff */
[----:B------:R-:W-:Y:S01]  /*2560*/  FADD R28, R37, R86 ;  /* 0x00000056251c7221 */ /* 0x000fe20000000000 */
[----:B------:R-:W-:Y:S01]  /*2570*/  F2FP.F16.F32.PACK_AB R86, R86, R13 ;  /* 0x0000000d5656723e */ /* 0x000fe200000000ff */
[----:B------:R-:W-:Y:S01]  /*2580*/  @!P2 FMUL R42, R42, 0.5 ;  /* 0x3f0000002a2aa820 */ /* 0x000fe20000400000 */
[----:B------:R-:W1:Y:S01]  /*2590*/  MUFU.EX2 R77, R34 ;  /* 0x00000022004d7308 */ /* 0x000e620000000800 */
[----:B----4-:R-:W-:Y:S01]  /*25a0*/  @!P1 FMUL R10, R10, R10 ;  /* 0x0000000a0a0a9220 */ /* 0x010fe20000400000 */
[----:B------:R-:W-:Y:S01]  /*25b0*/  FSETP.GEU.AND P1, PT, R39, -126, PT ;  /* 0xc2fc00002700780b */ /* 0x000fe20003f2e000 */
[----:B------:R-:W-:Y:S01]  /*25c0*/  FADD R6, R6, R27 ;  /* 0x0000001b06067221 */ /* 0x000fe20000000000 */
[----:B------:R-:W-:-:S03]  /*25d0*/  FADD R28, R23, R28 ;  /* 0x0000001c171c7221 */ /* 0x000fc60000000000 */
[----:B------:R-:W-:Y:S01]  /*25e0*/  @!P4 FMUL R35, R35, 0.5 ;  /* 0x3f0000002323c820 */ /* 0x000fe20000400000 */
[----:B------:R-:W2:Y:S01]  /*25f0*/  MUFU.EX2 R79, R38 ;  /* 0x00000026004f7308 */ /* 0x000ea20000000800 */
[----:B---3--:R-:W-:Y:S01]  /*2600*/  @!P5 FMUL R8, R8, R8 ;  /* 0x000000080808d220 */ /* 0x008fe20000400000 */
[----:B------:R-:W-:Y:S01]  /*2610*/  FSETP.GEU.AND P5, PT, R43, -126, PT ;  /* 0xc2fc00002b00780b */ /* 0x000fe20003fae000 */
[----:B------:R-:W-:Y:S01]  /*2620*/  FADD R6, R6, R21 ;  /* 0x0000001506067221 */ /* 0x000fe20000000000 */
[----:B------:R-:W-:Y:S02]  /*2630*/  IMAD.U32 R21, RZ, RZ, UR29 ;  /* 0x0000001dff157e24 */ /* 0x000fe4000f8e00ff */
[----:B------:R-:W-:Y:S01]  /*2640*/  FADD R15, R15, R28 ;  /* 0x0000001c0f0f7221 */ /* 0x000fe20000000000 */
[----:B------:R-:W-:Y:S01]  /*2650*/  @!P1 FMUL R39, R39, 0.5 ;  /* 0x3f00000027279820 */ /* 0x000fe20000400000 */
[----:B------:R-:W3:Y:S01]  /*2660*/  MUFU.EX2 R12, R35 ;  /* 0x00000023000c7308 */ /* 0x000ee20000000800 */
[----:B-1----:R-:W-:Y:S01]  /*2670*/  @!P6 FMUL R77, R77, R77 ;  /* 0x0000004d4d4de220 */ /* 0x002fe20000400000 */
[----:B------:R-:W-:Y:S01]  /*2680*/  FSETP.GEU.AND P6, PT, R46, -126, PT ;  /* 0xc2fc00002e00780b */ /* 0x000fe20003fce000 */
[----:B------:R1:W-:Y:S01]  /*2690*/  SYNCS.ARRIVE.TRANS64.A1T0 RZ, [R21+UR30], RZ ;  /* 0x000000ff15ff79a7 */ /* 0x0003e2000810001e */
[----:B------:R-:W-:-:S03]  /*26a0*/  UIADD3 UR30, UR37, 0x1, URZ ;  /* 0x00000001251e7890 */ /* 0x000fc6000fffe03f */
[----:B------:R-:W-:Y:S01]  /*26b0*/  @!P5 FMUL R43, R43, 0.5 ;  /* 0x3f0000002b2bd820 */ /* 0x000fe20000400000 */
[----:B------:R-:W4:Y:S01]  /*26c0*/  MUFU.EX2 R14, R39 ;  /* 0x00000027000e7308 */ /* 0x000f220000000800 */
[----:B--2---:R-:W-:Y:S01]  /*26d0*/  @!P3 FMUL R79, R79, R79 ;  /* 0x0000004f4f4fb220 */ /* 0x004fe20000400000 */
[----:B------:R-:W-:Y:S01]  /*26e0*/  FSETP.GEU.AND P3, PT, R50, -126, PT ;  /* 0xc2fc00003200780b */ /* 0x000fe20003f6e000 */
[----:B------:R-:W-:-:S04]  /*26f0*/  UISETP.NE.AND UP0, UPT, UR30, 0x5, UPT ;  /* 0x000000051e00788c */ /* 0x000fc8000bf05270 */
[----:B------:R-:W-:Y:S01]  /*2700*/  @!P6 FMUL R46, R46, 0.5 ;  /* 0x3f0000002e2ee820 */ /* 0x000fe20000400000 */
[----:B------:R-:W2:Y:S01]  /*2710*/  MUFU.EX2 R42, R42 ;  /* 0x0000002a002a7308 */ /* 0x000ea20000000800 */
[----:B---3--:R-:W-:Y:S01]  /*2720*/  @!P4 FMUL R12, R12, R12 ;  /* 0x0000000c0c0cc220 */ /* 0x008fe20000400000 */
[----:B------:R-:W-:Y:S01]  /*2730*/  FSETP.GEU.AND P4, PT, R47, -126, PT ;  /* 0xc2fc00002f00780b */ /* 0x000fe20003f8e000 */
[----:B------:R-:W-:Y:S02]  /*2740*/  USEL UR6, URZ, 0x1, UP0 ;  /* 0x000000013f067887 */ /* 0x000fe40008000000 */
[----:B------:R-:W-:Y:S02]  /*2750*/  USEL UR30, UR30, URZ, UP0 ;  /* 0x0000003f1e1e7287 */ /* 0x000fe40008000000 */
[----:B------:R-:W-:Y:S01]  /*2760*/  @!P3 FMUL R50, R50, 0.5 ;  /* 0x3f0000003232b820 */ /* 0x000fe20000400000 */
[----:B------:R-:W3:Y:S01]  /*2770*/  MUFU.EX2 R81, R43 ;  /* 0x0000002b00517308 */ /* 0x000ee20000000800 */
[----:B----4-:R-:W-:Y:S01]  /*2780*/  @!P1 FMUL R14, R14, R14 ;  /* 0x0000000e0e0e9220 */ /* 0x010fe20000400000 */
[----:B------:R-:W-:-:S02]  /*2790*/  FSETP.GEU.AND P1, PT, R51, -126, PT ;  /* 0xc2fc00003300780b */ /* 0x000fc40003f2e000 */
[----:B------:R-:W-:-:S03]  /*27a0*/  LOP3.LUT R18, R18, UR6, RZ, 0x3c, !PT ;  /* 0x0000000612127c12 */ /* 0x000fc6000f8e3cff */
[----:B------:R-:W-:Y:S01]  /*27b0*/  @!P4 FMUL R47, R47, 0.5 ;  /* 0x3f0000002f2fc820 */ /* 0x000fe20000400000 */
[----:B------:R-:W4:Y:S01]  /*27c0*/  MUFU.EX2 R46, R46 ;  /* 0x0000002e002e7308 */ /* 0x000f220000000800 */
[----:B--2---:R-:W-:Y:S01]  /*27d0*/  @!P2 FMUL R42, R42, R42 ;  /* 0x0000002a2a2aa220 */ /* 0x004fe20000400000 */
[----:B------:R-:W-:-:S05]  /*27e0*/  FSETP.GEU.AND P2, PT, R54, -126, PT ;  /* 0xc2fc00003600780b */ /* 0x000fca0003f4e000 */
[----:B------:R-:W-:Y:S01]  /*27f0*/  @!P1 FMUL R51, R51, 0.5 ;  /* 0x3f00000033339820 */ /* 0x000fe20000400000 */
[----:B------:R-:W2:Y:S01]  /*2800*/  MUFU.EX2 R83, R47 ;  /* 0x0000002f00537308 */ /* 0x000ea20000000800 */
[----:B---3--:R-:W-:Y:S01]  /*2810*/  @!P5 FMUL R81, R81, R81 ;  /* 0x000000515151d220 */ /* 0x008fe20000400000 */
[----:B------:R-:W-:-:S03]  /*2820*/  FSETP.GEU.AND P5, PT, R0, -126, PT ;  /* 0xc2fc00000000780b */ /* 0x000fc60003fae000 */
[----:B------:R-:W-:Y:S01]  /*2830*/  FADD R23, R10, R81 ;  /* 0x000000510a177221 */ /* 0x000fe20000000000 */
[----:B------:R-:W-:Y:S01]  /*2840*/  F2FP.F16.F32.PACK_AB R81, R81, R42 ;  /* 0x0000002a5151723e */ /* 0x000fe200000000ff */
[----:B------:R-:W-:Y:S01]  /*2850*/  @!P2 FMUL R54, R54, 0.5 ;  /* 0x3f0000003636a820 */ /* 0x000fe20000400000 */
[----:B------:R-:W3:Y:S01]  /*2860*/  MUFU.EX2 R50, R50 ;  /* 0x0000003200327308 */ /* 0x000ee20000000800 */
[----:B----4-:R-:W-:-:S04]  /*2870*/  @!P6 FMUL R46, R46, R46 ;  /* 0x0000002e2e2ee220 */ /* 0x010fc80000400000 */
[----:B------:R-:W-:Y:S01]  /*2880*/  FADD R24, R75, R46 ;  /* 0x0000002e4b187221 */ /* 0x000fe20000000000 */
[----:B------:R-:W-:Y:S01]  /*2890*/  F2FP.F16.F32.PACK_AB R75, R8, R75 ;  /* 0x0000004b084b723e */ /* 0x000fe200000000ff */
[----:B------:R-:W-:Y:S01]  /*28a0*/  @!P5 FMUL R0, R0, 0.5 ;  /* 0x3f0000000000d820 */ /* 0x000fe20000400000 */
[----:B------:R-:W4:Y:S01]  /*28b0*/  MUFU.EX2 R85, R51 ;  /* 0x0000003300557308 */ /* 0x000f220000000800 */
[----:B--2---:R-:W-:-:S04]  /*28c0*/  @!P4 FMUL R83, R83, R83 ;  /* 0x000000535353c220 */ /* 0x004fc80000400000 */
[----:B------:R-:W-:Y:S01]  /*28d0*/  FADD R26, R8, R83 ;  /* 0x00000053081a7221 */ /* 0x000fe20000000000 */
[----:B------:R-:W-:Y:S02]  /*28e0*/  F2FP.F16.F32.PACK_AB R83, R83, R46 ;  /* 0x0000002e5353723e */ /* 0x000fe400000000ff */
[----:B------:R-:W2:Y:S01]  /*28f0*/  MUFU.EX2 R20, R54 ;  /* 0x0000003600147308 */ /* 0x000ea20000000800 */
[----:B---3--:R-:W-:-:S04]  /*2900*/  @!P3 FMUL R50, R50, R50 ;  /* 0x000000323232b220 */ /* 0x008fc80000400000 */
[----:B------:R-:W-:Y:S01]  /*2910*/  FADD R27, R77, R50 ;  /* 0x000000324d1b7221 */ /* 0x000fe20000000000 */
[----:B------:R-:W-:Y:S02]  /*2920*/  F2FP.F16.F32.PACK_AB R77, R12, R77 ;  /* 0x0000004d0c4d723e */ /* 0x000fe400000000ff */
[----:B------:R3:W5:Y:S01]  /*2930*/  MUFU.EX2 R87, R0 ;  /* 0x0000000000577308 */ /* 0x0007620000000800 */
[----:B----4-:R-:W-:-:S04]  /*2940*/  @!P1 FMUL R85, R85, R85 ;  /* 0x0000005555559220 */ /* 0x010fc80000400000 */
[----:B------:R-:W-:Y:S01]  /*2950*/  FADD R30, R12, R85 ;  /* 0x000000550c1e7221 */ /* 0x000fe20000000000 */
[----:B------:R-:W-:Y:S01]  /*2960*/  F2FP.F16.F32.PACK_AB R85, R85, R50 ;  /* 0x000000325555723e */ /* 0x000fe200000000ff */
[----:B--2---:R-:W-:Y:S01]  /*2970*/  @!P2 FMUL R20, R20, R20 ;  /* 0x000000141414a220 */ /* 0x004fe20000400000 */
[----:B---3--:R-:W-:Y:S01]  /*2980*/  FADD R0, R73, R42 ;  /* 0x0000002a49007221 */ /* 0x008fe20000000000 */
[----:B------:R-:W-:Y:S01]  /*2990*/  FADD R23, R23, R30 ;  /* 0x0000001e17177221 */ /* 0x000fe20000000000 */
[----:B------:R-:W-:Y:S01]  /*29a0*/  F2FP.F16.F32.PACK_AB R73, R10, R73 ;  /* 0x000000490a49723e */ /* 0x000fe200000000ff */
[----:B------:R-:W-:Y:S01]  /*29b0*/  FADD R31, R79, R20 ;  /* 0x000000144f1f7221 */ /* 0x000fe20000000000 */
[----:B------:R-:W-:Y:S01]  /*29c0*/  FADD R0, R0, R27 ;  /* 0x0000001b00007221 */ /* 0x000fe20000000000 */
[----:B------:R-:W-:Y:S01]  /*29d0*/  F2FP.F16.F32.PACK_AB R79, R14, R79 ;  /* 0x0000004f0e4f723e */ /* 0x000fe200000000ff */
[----:B-----5:R-:W-:Y:S01]  /*29e0*/  @!P5 FMUL R87, R87, R87 ;  /* 0x000000575757d220 */ /* 0x020fe20000400000 */
[----:B------:R-:W-:-:S03]  /*29f0*/  FADD R31, R24, R31 ;  /* 0x0000001f181f7221 */ /* 0x000fc60000000000 */
[----:B------:R-:W-:Y:S01]  /*2a00*/  FADD R35, R14, R87 ;  /* 0x000000570e237221 */ /* 0x000fe20000000000 */
[----:B------:R-:W-:Y:S01]  /*2a10*/  FADD R31, R0, R31 ;  /* 0x0000001f001f7221 */ /* 0x000fe20000000000 */
[----:B------:R-:W-:Y:S02]  /*2a20*/  FADD R0, R6, R15 ;  /* 0x0000000f06007221 */ /* 0x000fe40000000000 */
[----:B------:R-:W-:-:S04]  /*2a30*/  FADD R26, R26, R35 ;  /* 0x000000231a1a7221 */ /* 0x000fc80000000000 */
[----:B------:R-:W-:-:S04]  /*2a40*/  FADD R26, R23, R26 ;  /* 0x0000001a171a7221 */ /* 0x000fc80000000000 */
[----:B------:R-:W-:Y:S01]  /*2a50*/  FADD R6, R31, R26 ;  /* 0x0000001a1f067221 */ /* 0x000fe20000000000 */
[----:B-1----:R-:W-:Y:S06]  /*2a60*/  @!P0 BRA `(.L_x_21) ;  /* 0x0000000000048947 */ /* 0x002fec0003800000 */
[----:B------:R-:W-:Y:S01]  /*2a70*/  BPT.TRAP 0x1 ;  /* 0x000000040000795c */ /* 0x000fe20000300000 */
.L_x_21:
[----:B------:R-:W-:Y:S01]  /*2a80*/  ULEA UR6, UR30, UR38, 0x3 ;  /* 0x000000261e067291 */ /* 0x000fe2000f8e183f */
[----:B------:R-:W-:Y:S01]  /*2a90*/  SHF.L.U32 R7, R18, 0x1f, RZ ;  /* 0x0000001f12077819 */ /* 0x000fe200000006ff */
[----:B------:R-:W-:-:S07]  /*2aa0*/  ULOP3.LUT UR29, UR49, 0x1000000, URZ, 0xfc, !UPT ;  /* 0x01000000311d7892 */ /* 0x000fce000f8efc3f */
[----:B------:R-:W1:Y:S02]  /*2ab0*/  SYNCS.PHASECHK.TRANS64.TRYWAIT P1, [UR6+0x19400], R7 ;  /* 0x01940007ff0075a7 */ /* 0x000e640008020146 */
[----:B-1----:R-:W-:Y:S05]  /*2ac0*/  @!P1 BRA `(.L_x_22) ;  /* 0x0000007000b09947 */ /* 0x002fea0003800000 */
.L_x_126:
[----:B------:R-:W-:Y:S01]  /*2ad0*/  UIMAD UR10, UR30, 0x300, UR29 ;  /* 0x000003001e0a78a4 */ /* 0x000fe2000f8e021d */
[----:B------:R-:W-:Y:S01]  /*2ae0*/  WARPGROUP.ARRIVE ;  /* 0x00000000000079c5 */ /* 0x000fe20000000000 */
[----:B------:R-:W-:Y:S01]  /*2af0*/  UMOV UR7, 0x80000020 ;  /* 0x8000002000077882 */ /* 0x000fe20000000000 */
[----:B------:R-:W-:-:S04]  /*2b00*/  F2FP.F16.F32.PACK_AB R87, R87, R20 ;  /* 0x000000145757723e */ /* 0x000fc800000000ff */
[----:B------:R-:W-:Y:S02]  /*2b10*/  UMOV UR6, UR10 ;  /* 0x0000000a00067c82 */ /* 0x000fe40008000000 */
[----:B------:R-:W-:Y:S01]  /*2b20*/  HGMMA.64x96x16.F32 R24, R72, gdesc[UR4].tnspB, RZ, !UPT, gsb0 ;  /* 0x4160000448187df0 */ /* 0x000fe2000c0008ff */
[----:B------:R-:W-:Y:S01]  /*2b30*/  UIADD3 UR6, UR10, 0x40, URZ ;  /* 0x000000400a067890 */ /* 0x000fe2000fffe03f */
[----:B------:R-:W-:Y:S01]  /*2b40*/  UMOV UR7, 0x80000020 ;  /* 0x8000002000077882 */ /* 0x000fe20000000000 */
[----:B------:R-:W-:Y:S02]  /*2b50*/  WARPGROUP.DEPBAR.LE gsb0, 0x0 ;  /* 0x00008000000079c5 */ /* 0x000fe40000010000 */
[----:B------:R-:W-:-:S06]  /*2b60*/  WARPGROUP.ARRIVE ;  /* 0x00000000000079c5 */ /* 0x000fcc0000000000 */
[----:B------:R-:W-:Y:S01]  /*2b70*/  HGMMA.64x96x16.F32 R24, R76, gdesc[UR4].tnspB, R24, gsb0 ;  /* 0x416000044c187df0 */ /* 0x000fe20008000818 */
        /* <DEDUP_REMOVED lines=9> */
[----:B------:R-:W-:Y:S03]  /*2c10*/  HGMMA.64x96x16.F32 R24, R84, gdesc[UR4].tnspB, R24, gsb0 ;  /* 0x4160000454187df0 */ /* 0x000fe60008000818 */
[----:B------:R-:W-:Y:S02]  /*2c20*/  WARPGROUP.DEPBAR.LE gsb0, 0x0 ;  /* 0x00008000000079c5 */ /* 0x000fe40000010000 */
[----:B------:R-:W-:Y:S05]  /*2c30*/  @!P0 BRA `(.L_x_23) ;  /* 0x0000000000048947 */ /* 0x000fea0003800000 */
[----:B------:R-:W-:Y:S01]  /*2c40*/  BPT.TRAP 0x1 ;  /* 0x000000040000795c */ /* 0x000fe20000300000 */
.L_x_23:
[----:B------:R-:W-:Y:S02]  /*2c50*/  UISETP.GT.U32.AND UP0, UPT, UR52, 0x1, UPT ;  /* 0x000000013400788c */ /* 0x000fe4000bf04070 */
[----:B------:R-:W-:-:S04]  /*2c60*/  UIADD3 UR31, UR31, 0x19428, URZ ;  /* 0x000194281f1f7890 */ /* 0x000fc8000fffe03f */
[----:B------:R-:W-:Y:S01]  /*2c70*/  PLOP3.LUT P1, PT, PT, PT, UP0, 0x80, 0x0 ;  /* 0x000000000000781c */ /* 0x000fe20003f2f008 */
[----:B------:R-:W-:-:S09]  /*2c80*/  UPRMT UR31, URZ, 0x654, UR31 ;  /* 0x000006543f1f7896 */ /* 0x000fd2000800001f */
[----:B------:R-:W-:Y:S03]  /*2c90*/  SYNCS.ARRIVE.TRANS64.RED.A1T0 RZ, [UR31], RZ ;  /* 0x000000ffffff79a7 */ /* 0x000fe6000810041f */
[----:B------:R-:W-:Y:S05]  /*2ca0*/  @P1 BRA `(.L_x_24) ;  /* 0x0000000000041947 */ /* 0x000fea0003800000 */
[----:B------:R-:W-:Y:S01]  /*2cb0*/  BPT.TRAP 0x1 ;  /* 0x000000040000795c */ /* 0x000fe20000300000 */
.L_x_24:
[----:B------:R-:W-:Y:S01]  /*2cc0*/  UIADD3 UR37, UR30, 0x1, URZ ;  /* 0x000000011e257890 */ /* 0x000fe2000fffe03f */
[C---:B------:R-:W-:Y:S02]  /*2cd0*/  ISETP.GE.AND P2, PT, R3.reuse, 0x81, PT ;  /* 0x000000810300780c */ /* 0x040fe40003f46270 */
[----:B-1----:R-:W-:Y:S01]  /*2ce0*/  IADD3 R7, R3, 0x3f, RZ ;  /* 0x0000003f03077810 */ /* 0x002fe20007ffe0ff */
[----:B------:R-:W-:Y:S01]  /*2cf0*/  UISETP.NE.AND UP0, UPT, UR37, 0x5, UPT ;  /* 0x000000052500788c */ /* 0x000fe2000bf05270 */
[----:B------:R-:W-:Y:S02]  /*2d00*/  VIADD R3, R16, 0x40 ;  /* 0x0000004010037836 */ /* 0x000fe40000000000 */
[----:B------:R-:W-:Y:S01]  /*2d10*/  SHF.R.S32.HI R8, RZ, 0x1f, R7 ;  /* 0x0000001fff087819 */ /* 0x000fe20000011407 */
[----:B------:R-:W-:Y:S02]  /*2d20*/  USEL UR6, URZ, 0x1, UP0 ;  /* 0x000000013f067887 */ /* 0x000fe40008000000 */
[----:B------:R-:W-:Y:S01]  /*2d30*/  USEL UR37, UR37, URZ, UP0 ;  /* 0x0000003f25257287 */ /* 0x000fe20008000000 */
[----:B------:R-:W-:-:S03]  /*2d40*/  LEA.HI R7, R8, R7, RZ, 0x6 ;  /* 0x0000000708077211 */ /* 0x000fc600078f30ff */
[----:B------:R-:W-:Y:S02]  /*2d50*/  LOP3.LUT R18, R18, UR6, RZ, 0x3c, !PT ;  /* 0x0000000612127c12 */ /* 0x000fe4000f8e3cff */
[----:B------:R-:W-:Y:S01]  /*2d60*/  LEA.HI.SX32 R7, R7, 0xffffffff, 0x1a ;  /* 0xffffffff07077811 */ /* 0x000fe200078fd2ff */
[----:B------:R-:W-:Y:S06]  /*2d70*/  @!P2 BRA `(.L_x_25) ;  /* 0x000000180098a947 */ /* 0x000fec0003800000 */
[----:B------:R-:W-:Y:S01]  /*2d80*/  MOV R9, R4 ;  /* 0x0000000400097202 */ /* 0x000fe20000000f00 */
[----:B------:R-:W-:Y:S01]  /*2d90*/  IMAD.MOV.U32 R11, RZ, RZ, R5 ;  /* 0x000000ffff0b7224 */ /* 0x000fe200078e0005 */
[----:B------:R-:W-:-:S06]  /*2da0*/  ULDC UR31, c[0x0][0x604] ;  /* 0x00018100001f7ab9 */ /* 0x000fcc0000000800 */
.L_x_36:
[----:B------:R-:W-:Y:S05]  /*2db0*/  @!P0 BRA `(.L_x_26) ;  /* 0x0000000000048947 */ /* 0x000fea0003800000 */
[----:B------:R-:W-:Y:S01]  /*2dc0*/  BPT.TRAP 0x1 ;  /* 0x000000040000795c */ /* 0x000fe20000300000 */
.L_x_26:
[----:B------:R-:W-:Y:S01]  /*2dd0*/  ULEA UR6, UR37, UR38, 0x3 ;  /* 0x0000002625067291 */ /* 0x000fe2000f8e183f */
[----:B------:R-:W-:-:S08]  /*2de0*/  SHF.L.U32 R4, R18, 0x1f, RZ ;  /* 0x0000001f12047819 */ /* 0x000fd000000006ff */
[----:B------:R-:W1:Y:S02]  /*2df0*/  SYNCS.PHASECHK.TRANS64.TRYWAIT P2, [UR6+0x19400], R4 ;  /* 0x01940004ff0075a7 */ /* 0x000e640008040146 */
[----:B-1----:R-:W-:Y:S05]  /*2e00*/  @!P2 BRA `(.L_x_27) ;  /* 0x0000006c00f8a947 */ /* 0x002fea0003800000 */
.L_x_127:
[----:B------:R-:W-:Y:S01]  /*2e10*/  UIMAD UR26, UR37, 0x300, UR45 ;  /* 0x00000300251a78a4 */ /* 0x000fe2000f8e022d */
[----:B------:R-:W-:Y:S01]  /*2e20*/  WARPGROUP.ARRIVE ;  /* 0x00000000000079c5 */ /* 0x000fe20000000000 */
[----:B------:R-:W-:Y:S01]  /*2e30*/  UMOV UR27, 0x80000020 ;  /* 0x80000020001b7882 */ /* 0x000fe20000000000 */
[----:B------:R-:W-:Y:S01]  /*2e40*/  UMOV UR7, 0x80000020 ;  /* 0x8000002000077882 */ /* 0x000fe20000000000 */
[----:B------:R-:W-:Y:S02]  /*2e50*/  UIADD3 UR6, UR26, 0x2, URZ ;  /* 0x000000021a067890 */ /* 0x000fe4000fffe03f */
[----:B------:R-:W-:Y:S01]  /*2e60*/  UIADD3 UR10, UR26, 0x100, URZ ;  /* 0x000001001a0a7890 */ /* 0x000fe2000fffe03f */
[----:B------:R-:W-:Y:S02]  /*2e70*/  UMOV UR11, 0x80000020 ;  /* 0x80000020000b7882 */ /* 0x000fe40000000000 */
[----:B------:R-:W-:Y:S01]  /*2e80*/  HGMMA.64x64x16.F32 R72, gdesc[UR24], RZ, !UPT, gsb0 ;  /* 0x00e00000184879f0 */ /* 0x000fe2000c0008ff */
[----:B------:R-:W-:Y:S01]  /*2e90*/  UIADD3 UR14, UR26, 0x102, URZ ;  /* 0x000001021a0e7890 */ /* 0x000fe2000fffe03f */
[----:B------:R-:W-:Y:S01]  /*2ea0*/  UMOV UR15, 0x80000020 ;  /* 0x80000020000f7882 */ /* 0x000fe20000000000 */
[----:B------:R-:W-:Y:S01]  /*2eb0*/  UIADD3 UR18, UR26, 0x200, URZ ;  /* 0x000002001a127890 */ /* 0x000fe2000fffe03f */
[----:B------:R-:W-:Y:S01]  /*2ec0*/  UMOV UR19, 0x80000020 ;  /* 0x8000002000137882 */ /* 0x000fe20000000000 */
[----:B------:R-:W-:Y:S01]  /*2ed0*/  UIADD3 UR22, UR26, 0x202, URZ ;  /* 0x000002021a167890 */ /* 0x000fe2000fffe03f */
[----:B------:R-:W-:Y:S01]  /*2ee0*/  UMOV UR23, 0x80000020 ;  /* 0x8000002000177882 */ /* 0x000fe20000000000 */
[----:B------:R-:W-:-:S04]  /*2ef0*/  UIADD3 UR37, UR37, 0x1, URZ ;  /* 0x0000000125257890 */ /* 0x000fc8000fffe03f */
[----:B------:R-:W-:-:S04]  /*2f00*/  UISETP.NE.AND UP0, UPT, UR37, 0x5, UPT ;  /* 0x000000052500788c */ /* 0x000fc8000bf05270 */
[----:B------:R-:W-:Y:S01]  /*2f10*/  USEL UR37, UR37, URZ, UP0 ;  /* 0x0000003f25257287 */ /* 0x000fe20008000000 */
[----:B------:R-:W-:Y:S02]  /*2f20*/  WARPGROUP.DEPBAR.LE gsb0, 0x0 ;  /* 0x00008000000079c5 */ /* 0x000fe40000010000 */
[----:B------:R-:W-:-:S06]  /*2f30*/  WARPGROUP.ARRIVE ;  /* 0x00000000000079c5 */ /* 0x000fcc0000000000 */
[----:B------:R-:W-:Y:S01]  /*2f40*/  HGMMA.64x64x16.F32 R72, gdesc[UR4], R72, gsb0 ;  /* 0x00e00000044879f0 */ /* 0x000fe20008000848 */
[----:B------:R-:W-:-:S06]  /*2f50*/  USEL UR6, URZ, 0x1, UP0 ;  /* 0x000000013f067887 */ /* 0x000fcc0008000000 */
[----:B------:R-:W-:Y:S01]  /*2f60*/  LOP3.LUT R18, R18, UR6, RZ, 0x3c, !PT ;  /* 0x0000000612127c12 */ /* 0x000fe2000f8e3cff */
        /* <DEDUP_REMOVED lines=13> */
[----:B------:R-:W-:Y:S05]  /*3040*/  @!P0 BRA `(.L_x_28) ;  /* 0x0000000000048947 */ /* 0x000fea0003800000 */
[----:B------:R-:W-:Y:S01]  /*3050*/  BPT.TRAP 0x1 ;  /* 0x000000040000795c */ /* 0x000fe20000300000 */
.L_x_28:
[----:B-1----:R-:W-:Y:S01]  /*3060*/  FMNMX R4, R72, R9, !PT ;  /* 0x0000000948047209 */ /* 0x002fe20007800000 */
[----:B------:R-:W-:-:S03]  /*3070*/  ULEA UR6, UR37, UR38, 0x3 ;  /* 0x0000002625067291 */ /* 0x000fc6000f8e183f */
[----:B------:R-:W-:-:S04]  /*3080*/  FMNMX R5, R73, R4, !PT ;  /* 0x0000000449057209 */ /* 0x000fc80007800000 */
        /* <DEDUP_REMOVED lines=13> */
[----:B------:R-:W-:-:S05]  /*3160*/  FMNMX R5, R101, R4, !PT ;  /* 0x0000000465057209 */ /* 0x000fca0007800000 */
[----:B------:R-:W1:Y:S02]  /*3170*/  SHFL.BFLY PT, R4, R5, 0x1, 0x1f ;  /* 0x0c201f0005047f89 */ /* 0x000e6400000e0000 */
[----:B-1----:R-:W-:Y:S02]  /*3180*/  FMNMX R8, R5, R4, !PT ;  /* 0x0000000405087209 */ /* 0x002fe40007800000 */
[----:B------:R-:W-:-:S03]  /*3190*/  FMNMX R4, R74, R11, !PT ;  /* 0x0000000b4a047209 */ /* 0x000fc60007800000 */
[----:B------:R-:W1:Y:S01]  /*31a0*/  SHFL.BFLY PT, R13, R8, 0x2, 0x1f ;  /* 0x0c401f00080d7f89 */ /* 0x000e6200000e0000 */
[----:B------:R-:W-:-:S04]  /*31b0*/  FMNMX R15, R75, R4, !PT ;  /* 0x000000044b0f7209 */ /* 0x000fc80007800000 */
[----:B------:R-:W-:-:S04]  /*31c0*/  FMNMX R4, R78, R15, !PT ;  /* 0x0000000f4e047209 */ /* 0x000fc80007800000 */
[----:B------:R-:W-:-:S04]  /*31d0*/  FMNMX R15, R79, R4, !PT ;  /* 0x000000044f0f7209 */ /* 0x000fc80007800000 */
[----:B------:R-:W-:Y:S02]  /*31e0*/  FMNMX R10, R82, R15, !PT ;  /* 0x0000000f520a7209 */ /* 0x000fe40007800000 */
[----:B-1----:R-:W-:Y:S02]  /*31f0*/  FMNMX R4, R8, R13, !PT ;  /* 0x0000000d08047209 */ /* 0x002fe40007800000 */
[----:B------:R-:W-:Y:S02]  /*3200*/  FMNMX R13, R83, R10, !PT ;  /* 0x0000000a530d7209 */ /* 0x000fe40007800000 */
[----:B------:R-:W-:Y:S02]  /*3210*/  FSETP.NEU.AND P2, PT, R4, -INF , PT ;  /* 0xff8000000400780b */ /* 0x000fe40003f4d000 */
[----:B------:R-:W-:Y:S02]  /*3220*/  FMNMX R12, R86, R13, !PT ;  /* 0x0000000d560c7209 */ /* 0x000fe40007800000 */
[----:B------:R-:W-:-:S02]  /*3230*/  FSEL R10, R4, RZ, P2 ;  /* 0x000000ff040a7208 */ /* 0x000fc40001000000 */
[----:B------:R-:W-:-:S03]  /*3240*/  FMNMX R5, R87, R12, !PT ;  /* 0x0000000c57057209 */ /* 0x000fc60007800000 */
[----:B------:R-:W-:Y:S01]  /*3250*/  FMUL R8, R10, UR31 ;  /* 0x0000001f0a087c20 */ /* 0x000fe20008400000 */
[----:B------:R-:W-:Y:S01]  /*3260*/  FMNMX R12, R90, R5, !PT ;  /* 0x000000055a0c7209 */ /* 0x000fe20007800000 */
[----:B------:R-:W-:Y:S02]  /*3270*/  FADD R10, -R10, R9 ;  /* 0x000000090a0a7221 */ /* 0x000fe40000000100 */
        /* <DEDUP_REMOVED lines=19> */
[----:B------:R-:W-:Y:S01]  /*33b0*/  FSETP.GEU.AND P2, PT, R76, -126, PT ;  /* 0xc2fc00004c00780b */ /* 0x000fe20003f4e000 */
[----:B------:R-:W-:Y:S01]  /*33c0*/  @!P3 FMUL R73, R73, 0.5 ;  /* 0x3f0000004949b820 */ /* 0x000fe20000400000 */
[----:B------:R-:W-:Y:S01]  /*33d0*/  FMNMX R5, R99, R12, !PT ;  /* 0x0000000c63057209 */ /* 0x000fe20007800000 */
[--C-:B------:R-:W-:Y:S01]  /*33e0*/  FFMA R92, R92, UR31, -R8.reuse ;  /* 0x0000001f5c5c7c23 */ /* 0x100fe20008000808 */
[--C-:B------:R-:W-:Y:S01]  /*33f0*/  FFMA R93, R93, UR31, -R8.reuse ;  /* 0x0000001f5d5d7c23 */ /* 0x100fe20008000808 */
[----:B------:R-:W1:Y:S01]  /*3400*/  MUFU.EX2 R72, R72 ;  /* 0x0000004800487308 */ /* 0x000e620000000800 */
[----:B------:R-:W-:Y:S01]  /*3410*/  FMNMX R12, R102, R5, !PT ;  /* 0x00000005660c7209 */ /* 0x000fe20007800000 */
[----:B------:R-:W-:Y:S01]  /*3420*/  @!P4 FMUL R77, R77, 0.5 ;  /* 0x3f0000004d4dc820 */ /* 0x000fe20000400000 */
[--C-:B------:R-:W-:Y:S01]  /*3430*/  FFMA R97, R97, UR31, -R8.reuse ;  /* 0x0000001f61617c23 */ /* 0x100fe20008000808 */
[----:B------:R-:W-:Y:S01]  /*3440*/  @!P6 FMUL R80, R80, 0.5 ;  /* 0x3f0000005050e820 */ /* 0x000fe20000400000 */
[----:B------:R-:W-:Y:S01]  /*3450*/  FMNMX R12, R103, R12, !PT ;  /* 0x0000000c670c7209 */ /* 0x000fe20007800000 */
[--C-:B------:R-:W-:Y:S01]  /*3460*/  FFMA R96, R96, UR31, -R8.reuse ;  /* 0x0000001f60607c23 */ /* 0x100fe20008000808 */
[--C-:B------:R-:W-:Y:S01]  /*3470*/  FFMA R100, R100, UR31, -R8.reuse ;  /* 0x0000001f64647c23 */ /* 0x100fe20008000808 */
[----:B------:R-:W2:Y:S01]  /*3480*/  MUFU.EX2 R73, R73 ;  /* 0x0000004900497308 */ /* 0x000ea20000000800 */
[----:B------:R-:W-:Y:S01]  /*3490*/  @!P2 FMUL R76, R76, 0.5 ;  /* 0x3f0000004c4ca820 */ /* 0x000fe20000400000 */
[----:B------:R-:W3:Y:S01]  /*34a0*/  SHFL.BFLY PT, R5, R12, 0x1, 0x1f ;  /* 0x0c201f000c057f89 */ /* 0x000ee200000e0000 */
[----:B------:R-:W-:Y:S01]  /*34b0*/  FFMA R101, R101, UR31, -R8 ;  /* 0x0000001f65657c23 */ /* 0x000fe20008000808 */
[----:B------:R-:W-:-:S04]  /*34c0*/  FMUL R10, R10, UR31 ;  /* 0x0000001f0a0a7c20 */ /* 0x000fc80008400000 */
[----:B------:R-:W4:Y:S01]  /*34d0*/  MUFU.EX2 R77, R77 ;  /* 0x0000004d004d7308 */ /* 0x000f220000000800 */
[----:B-1----:R-:W-:Y:S01]  /*34e0*/  @!P5 FMUL R72, R72, R72 ;  /* 0x000000484848d220 */ /* 0x002fe20000400000 */
[----:B------:R-:W-:-:S06]  /*34f0*/  FSETP.GEU.AND P5, PT, R81, -126, PT ;  /* 0xc2fc00005100780b */ /* 0x000fcc0003fae000 */
[----:B------:R-:W1:Y:S01]  /*3500*/  MUFU.EX2 R80, R80 ;  /* 0x0000005000507308 */ /* 0x000e620000000800 */
[----:B--2---:R-:W-:Y:S01]  /*3510*/  @!P3 FMUL R73, R73, R73 ;  /* 0x000000494949b220 */ /* 0x004fe20000400000 */
[----:B------:R-:W-:-:S05]  /*3520*/  FSETP.GEU.AND P3, PT, R84, -126, PT ;  /* 0xc2fc00005400780b */ /* 0x000fca0003f6e000 */
[----:B------:R-:W-:Y:S01]  /*3530*/  @!P5 FMUL R81, R81, 0.5 ;  /* 0x3f0000005151d820 */ /* 0x000fe20000400000 */
[----:B------:R-:W2:Y:S01]  /*3540*/  MUFU.EX2 R76, R76 ;  /* 0x0000004c004c7308 */ /* 0x000ea20000000800 */
[----:B----4-:R-:W-:Y:S01]  /*3550*/  @!P4 FMUL R77, R77, R77 ;  /* 0x0000004d4d4dc220 */ /* 0x010fe20000400000 */
[----:B------:R-:W-:Y:S02]  /*3560*/  FSETP.GEU.AND P4, PT, R88, -126, PT ;  /* 0xc2fc00005800780b */ /* 0x000fe40003f8e000 */
[----:B---3--:R-:W-:-:S03]  /*3570*/  FMNMX R5, R12, R5, !PT ;  /* 0x000000050c057209 */ /* 0x008fc60007800000 */
[----:B------:R-:W-:Y:S01]  /*3580*/  @!P3 FMUL R84, R84, 0.5 ;  /* 0x3f0000005454b820 */ /* 0x000fe20000400000 */
[----:B------:R-:W3:Y:S01]  /*3590*/  MUFU.EX2 R81, R81 ;  /* 0x0000005100517308 */ /* 0x000ee20000000800 */
[----:B-1----:R-:W-:Y:S01]  /*35a0*/  @!P6 FMUL R80, R80, R80 ;  /* 0x000000505050e220 */ /* 0x002fe20000400000 */
[----:B------:R-:W-:Y:S01]  /*35b0*/  FSETP.GEU.AND P6, PT, R89, -126, PT ;  /* 0xc2fc00005900780b */ /* 0x000fe20003fce000 */
[----:B------:R-:W1:Y:S04]  /*35c0*/  SHFL.BFLY PT, R14, R5, 0x2, 0x1f ;  /* 0x0c401f00050e7f89 */ /* 0x000e6800000e0000 */
[----:B------:R-:W-:Y:S01]  /*35d0*/  @!P4 FMUL R88, R88, 0.5 ;  /* 0x3f0000005858c820 */ /* 0x000fe20000400000 */
[----:B------:R-:W4:Y:S01]  /*35e0*/  MUFU.EX2 R84, R84 ;  /* 0x0000005400547308 */ /* 0x000f220000000800 */
[----:B--2---:R-:W-:Y:S01]  /*35f0*/  @!P2 FMUL R76, R76, R76 ;  /* 0x0000004c4c4ca220 */ /* 0x004fe20000400000 */
[----:B------:R-:W-:-:S05]  /*3600*/  FSETP.GEU.AND P2, PT, R85, -126, PT ;  /* 0xc2fc00005500780b */ /* 0x000fca0003f4e000 */
[----:B------:R-:W-:Y:S01]  /*3610*/  @!P6 FMUL R89, R89, 0.5 ;  /* 0x3f0000005959e820 */ /* 0x000fe20000400000 */
[----:B------:R-:W2:Y:S01]  /*3620*/  MUFU.EX2 R13, R88 ;  /* 0x00000058000d7308 */ /* 0x000ea20000000800 */
[----:B---3--:R-:W-:Y:S01]  /*3630*/  @!P5 FMUL R81, R81, R81 ;  /* 0x000000515151d220 */ /* 0x008fe20000400000 */
[----:B------:R-:W-:-:S05]  /*3640*/  FSETP.GEU.AND P5, PT, R92, -126, PT ;  /* 0xc2fc00005c00780b */ /* 0x000fca0003fae000 */
[----:B------:R-:W-:Y:S01]  /*3650*/  @!P2 FMUL R85, R85, 0.5 ;  /* 0x3f0000005555a820 */ /* 0x000fe20000400000 */
[----:B------:R-:W3:Y:S01]  /*3660*/  MUFU.EX2 R12, R89 ;  /* 0x00000059000c7308 */ /* 0x000ee20000000800 */
[----:B----4-:R-:W-:Y:S01]  /*3670*/  @!P3 FMUL R84, R84, R84 ;  /* 0x000000545454b220 */ /* 0x010fe20000400000 */
[----:B------:R-:W-:Y:S02]  /*3680*/  FSETP.GEU.AND P3, PT, R93, -126, PT ;  /* 0xc2fc00005d00780b */ /* 0x000fe40003f6e000 */
[----:B-1----:R-:W-:-:S03]  /*3690*/  FMNMX R5, R5, R14, !PT ;  /* 0x0000000e05057209 */ /* 0x002fc60007800000 */
[----:B------:R-:W-:Y:S01]  /*36a0*/  @!P5 FMUL R92, R92, 0.5 ;  /* 0x3f0000005c5cd820 */ /* 0x000fe20000400000 */
[----:B------:R-:W1:Y:S01]  /*36b0*/  MUFU.EX2 R85, R85 ;  /* 0x0000005500557308 */ /* 0x000e620000000800 */
[----:B--2---:R-:W-:Y:S01]  /*36c0*/  @!P4 FMUL R13, R13, R13 ;  /* 0x0000000d0d0dc220 */ /* 0x004fe20000400000 */
[----:B------:R-:W-:-:S05]  /*36d0*/  FSETP.GEU.AND P4, PT, R97, -126, PT ;  /* 0xc2fc00006100780b */ /* 0x000fca0003f8e000 */
[----:B------:R-:W-:Y:S01]  /*36e0*/  @!P3 FMUL R93, R93, 0.5 ;  /* 0x3f0000005d5db820 */ /* 0x000fe20000400000 */
[----:B------:R-:W2:Y:S01]  /*36f0*/  MUFU.EX2 R15, R92 ;  /* 0x0000005c000f7308 */ /* 0x000ea20000000800 */
[----:B---3--:R-:W-:Y:S01]  /*3700*/  @!P6 FMUL R12, R12, R12 ;  /* 0x0000000c0c0ce220 */ /* 0x008fe20000400000 */
[----:B------:R-:W-:-:S03]  /*3710*/  FSETP.NEU.AND P6, PT, R5, -INF , PT ;  /* 0xff8000000500780b */ /* 0x000fc60003fcd000 */
[----:B------:R-:W-:Y:S01]  /*3720*/  FADD R9, R73, R12 ;  /* 0x0000000c49097221 */ /* 0x000fe20000000000 */
[----:B------:R-:W-:Y:S01]  /*3730*/  FSEL R88, R5, RZ, P6 ;  /* 0x000000ff05587208 */ /* 0x000fe20003000000 */
[----:B------:R-:W-:Y:S01]  /*3740*/  @!P4 FMUL R97, R97, 0.5 ;  /* 0x3f0000006161c820 */ /* 0x000fe20000400000 */
[----:B------:R-:W3:Y:S01]  /*3750*/  MUFU.EX2 R14, R93 ;  /* 0x0000005d000e7308 */ /* 0x000ee20000000800 */
[----:B-1----:R-:W-:Y:S01]  /*3760*/  @!P2 FMUL R85, R85, R85 ;  /* 0x000000555555a220 */ /* 0x002fe20000400000 */
[----:B------:R-:W-:Y:S01]  /*3770*/  FSETP.GEU.AND P2, PT, R96, -126, PT ;  /* 0xc2fc00006000780b */ /* 0x000fe20003f4e000 */
[----:B------:R-:W-:Y:S01]  /*3780*/  FMUL R89, R88, UR31 ;  /* 0x0000001f58597c20 */ /* 0x000fe20008400000 */
[----:B------:R-:W-:Y:S01]  /*3790*/  FSETP.GEU.AND P6, PT, R100, -126, PT ;  /* 0xc2fc00006400780b */ /* 0x000fe20003fce000 */
[----:B------:R-:W-:Y:S01]  /*37a0*/  FADD R88, -R88, R11 ;  /* 0x0000000b58587221 */ /* 0x000fe20000000100 */
[----:B------:R-:W-:Y:S01]  /*37b0*/  FADD R11, R72, R13 ;  /* 0x0000000d480b7221 */ /* 0x000fe20000000000 */
        /* <DEDUP_REMOVED lines=9> */
[--C-:B------:R-:W-:Y:S01]  /*3850*/  FFMA R83, R83, UR31, -R89.reuse ;  /* 0x0000001f53537c23 */ /* 0x100fe20008000859 */
[----:B---3--:R-:W-:Y:S01]  /*3860*/  @!P3 FMUL R14, R14, R14 ;  /* 0x0000000e0e0eb220 */ /* 0x008fe20000400000 */
[----:B------:R-:W-:Y:S01]  /*3870*/  FSETP.GEU.AND P3, PT, R74, -126, PT ;  /* 0xc2fc00004a00780b */ /* 0x000fe20003f6e000 */
[----:B------:R-:W2:Y:S01]  /*3880*/  MUFU.EX2 R21, R96 ;  /* 0x0000006000157308 */ /* 0x000ea20000000800 */
[----:B------:R-:W-:Y:S01]  /*3890*/  @!P6 FMUL R100, R100, 0.5 ;  /* 0x3f0000006464e820 */ /* 0x000fe20000400000 */
[--C-:B------:R-:W-:Y:S01]  /*38a0*/  FFMA R102, R102, UR31, -R89.reuse ;  /* 0x0000001f66667c23 */ /* 0x100fe20008000859 */
[----:B------:R-:W-:Y:S01]  /*38b0*/  FFMA R103, R103, UR31, -R89 ;  /* 0x0000001f67677c23 */ /* 0x000fe20008000859 */
[----:B------:R-:W-:Y:S01]  /*38c0*/  @!P5 FMUL R101, R101, 0.5 ;  /* 0x3f0000006565d820 */ /* 0x000fe20000400000 */
[----:B------:R-:W-:Y:S01]  /*38d0*/  FMUL R104, R88, UR31 ;  /* 0x0000001f58687c20 */ /* 0x000fe20008400000 */
[----:B-1----:R-:W-:Y:S01]  /*38e0*/  @!P4 FMUL R8, R8, R8 ;  /* 0x000000080808c220 */ /* 0x002fe20000400000 */
[----:B------:R-:W-:Y:S01]  /*38f0*/  FSETP.GEU.AND P4, PT, R78, -126, PT ;  /* 0xc2fc00004e00780b */ /* 0x000fe20003f8e000 */
[----:B------:R-:W1:Y:S01]  /*3900*/  MUFU.EX2 R23, R100 ;  /* 0x0000006400177308 */ /* 0x000e620000000800 */
[----:B------:R-:W-:-:S03]  /*3910*/  F2FP.F16.F32.PACK_AB R72, R73, R72 ;  /* 0x000000484948723e */ /* 0x000fc600000000ff */
[----:B------:R-:W-:-:S04]  /*3920*/  @!P3 FMUL R74, R74, 0.5 ;  /* 0x3f0000004a4ab820 */ /* 0x000fc80000400000 */
[----:B------:R-:W3:Y:S01]  /*3930*/  MUFU.EX2 R20, R101 ;  /* 0x0000006500147308 */ /* 0x000ee20000000800 */
[----:B--2---:R-:W-:Y:S01]  /*3940*/  @!P2 FMUL R21, R21, R21 ;  /* 0x000000151515a220 */ /* 0x004fe20000400000 */
[----:B------:R-:W-:Y:S02]  /*3950*/  FSETP.GEU.AND P2, PT, R75, -126, PT ;  /* 0xc2fc00004b00780b */ /* 0x000fe40003f4e000 */
[----:B------:R-:W-:-:S04]  /*3960*/  @!P4 FMUL R78, R78, 0.5 ;  /* 0x3f0000004e4ec820 */ /* 0x000fc80000400000 */
[----:B------:R2:W4:Y:S01]  /*3970*/  MUFU.EX2 R92, R74 ;  /* 0x0000004a005c7308 */ /* 0x0005220000000800 */
[----:B-1----:R-:W-:Y:S01]  /*3980*/  @!P6 FMUL R23, R23, R23 ;  /* 0x000000171717e220 */ /* 0x002fe20000400000 */
[----:B------:R-:W-:-:S05]  /*3990*/  FSETP.GEU.AND P6, PT, R79, -126, PT ;  /* 0xc2fc00004f00780b */ /* 0x000fca0003fce000 */
[----:B------:R-:W-:Y:S01]  /*39a0*/  @!P2 FMUL R75, R75, 0.5 ;  /* 0x3f0000004b4ba820 */ /* 0x000fe20000400000 */
[----:B------:R1:W5:Y:S01]  /*39b0*/  MUFU.EX2 R96, R78 ;  /* 0x0000004e00607308 */ /* 0x0003620000000800 */
[----:B---3--:R-:W-:Y:S01]  /*39c0*/  @!P5 FMUL R20, R20, R20 ;  /* 0x000000141414d220 */ /* 0x008fe20000400000 */
[----:B------:R-:W-:Y:S01]  /*39d0*/  FSETP.GEU.AND P5, PT, R82, -126, PT ;  /* 0xc2fc00005200780b */ /* 0x000fe20003fae000 */
[----:B--2---:R-:W-:-:S04]  /*39e0*/  FFMA R74, R86, UR31, -R89 ;  /* 0x0000001f564a7c23 */ /* 0x004fc80008000859 */
[----:B------:R-:W-:Y:S01]  /*39f0*/  @!P6 FMUL R79, R79, 0.5 ;  /* 0x3f0000004f4fe820 */ /* 0x000fe20000400000 */
[----:B------:R2:W3:Y:S01]  /*3a00*/  MUFU.EX2 R93, R75 ;  /* 0x0000004b005d7308 */ /* 0x0004e20000000800 */
[----:B----4-:R-:W-:Y:S01]  /*3a10*/  @!P3 FMUL R92, R92, R92 ;  /* 0x0000005c5c5cb220 */ /* 0x010fe20000400000 */
[----:B------:R-:W-:Y:S01]  /*3a20*/  FSETP.GEU.AND P3, PT, R83, -126, PT ;  /* 0xc2fc00005300780b */ /* 0x000fe20003f6e000 */
[----:B-1----:R-:W-:-:S04]  /*3a30*/  FFMA R78, R90, UR31, -R89 ;  /* 0x0000001f5a4e7c23 */ /* 0x002fc80008000859 */
[----:B------:R-:W-:Y:S01]  /*3a40*/  @!P5 FMUL R82, R82, 0.5 ;  /* 0x3f0000005252d820 */ /* 0x000fe20000400000 */
[----:B------:R1:W4:Y:S01]  /*3a50*/  MUFU.EX2 R97, R79 ;  /* 0x0000004f00617308 */ /* 0x0003220000000800 */
[----:B--2---:R-:W-:Y:S01]  /*3a60*/  FFMA R75, R87, UR31, -R89 ;  /* 0x0000001f574b7c23 */ /* 0x004fe20008000859 */
[----:B-----5:R-:W-:-:S04]  /*3a70*/  @!P4 FMUL R96, R96, R96 ;  /* 0x000000606060c220 */ /* 0x020fc80000400000 */
[----:B------:R-:W-:Y:S01]  /*3a80*/  FSETP.GEU.AND P4, PT, R75, -126, PT ;  /* 0xc2fc00004b00780b */ /* 0x000fe20003f8e000 */
[----:B------:R-:W-:Y:S01]  /*3a90*/  @!P3 FMUL R83, R83, 0.5 ;  /* 0x3f0000005353b820 */ /* 0x000fe20000400000 */
[----:B------:R2:W5:Y:S01]  /*3aa0*/  MUFU.EX2 R86, R82 ;  /* 0x0000005200567308 */ /* 0x0005620000000800 */
[----:B---3--:R-:W-:Y:S01]  /*3ab0*/  @!P2 FMUL R93, R93, R93 ;  /* 0x0000005d5d5da220 */ /* 0x008fe20000400000 */
[----:B------:R-:W-:Y:S01]  /*3ac0*/  FSETP.GEU.AND P2, PT, R74, -126, PT ;  /* 0xc2fc00004a00780b */ /* 0x000fe20003f4e000 */
[----:B-1----:R-:W-:-:S03]  /*3ad0*/  FFMA R79, R91, UR31, -R89 ;  /* 0x0000001f5b4f7c23 */ /* 0x002fc60008000859 */
[----:B------:R-:W-:Y:S02]  /*3ae0*/  F2FP.F16.F32.PACK_AB R73, R93, R92 ;  /* 0x0000005c5d49723e */ /* 0x000fe400000000ff */
[----:B------:R-:W1:Y:S01]  /*3af0*/  MUFU.EX2 R87, R83 ;  /* 0x0000005300577308 */ /* 0x000e620000000800 */
[----:B--2---:R-:W-:Y:S01]  /*3b00*/  FFMA R82, R94, UR31, -R89 ;  /* 0x0000001f5e527c23 */ /* 0x004fe20008000859 */
[----:B----4-:R-:W-:Y:S01]  /*3b10*/  @!P6 FMUL R97, R97, R97 ;  /* 0x000000616161e220 */ /* 0x010fe20000400000 */
[----:B------:R-:W-:Y:S01]  /*3b20*/  @!P4 FMUL R75, R75, 0.5 ;  /* 0x3f0000004b4bc820 */ /* 0x000fe20000400000 */
[----:B------:R-:W-:-:S03]  /*3b30*/  FSETP.GEU.AND P6, PT, R78, -126, PT ;  /* 0xc2fc00004e00780b */ /* 0x000fc60003fce000 */
[----:B------:R-:W-:Y:S01]  /*3b40*/  @!P2 FMUL R74, R74, 0.5 ;  /* 0x3f0000004a4aa820 */ /* 0x000fe20000400000 */
[----:B------:R2:W3:Y:S01]  /*3b50*/  MUFU.EX2 R91, R75 ;  /* 0x0000004b005b7308 */ /* 0x0004e20000000800 */
[----:B-----5:R-:W-:Y:S01]  /*3b60*/  @!P5 FMUL R86, R86, R86 ;  /* 0x000000565656d220 */ /* 0x020fe20000400000 */
[----:B------:R-:W-:-:S06]  /*3b70*/  FSETP.GEU.AND P5, PT, R79, -126, PT ;  /* 0xc2fc00004f00780b */ /* 0x000fcc0003fae000 */
[----:B------:R4:W5:Y:S01]  /*3b80*/  MUFU.EX2 R90, R74 ;  /* 0x0000004a005a7308 */ /* 0x0009620000000800 */
[----:B-1----:R-:W-:Y:S01]  /*3b90*/  @!P3 FMUL R87, R87, R87 ;  /* 0x000000575757b220 */ /* 0x002fe20000400000 */
[----:B------:R-:W-:Y:S01]  /*3ba0*/  FSETP.GEU.AND P3, PT, R82, -126, PT ;  /* 0xc2fc00005200780b */ /* 0x000fe20003f6e000 */
[----:B--2---:R-:W-:Y:S01]  /*3bb0*/  FFMA R75, R98, UR31, -R89 ;  /* 0x0000001f624b7c23 */ /* 0x004fe20008000859 */
[----:B------:R-:W-:-:S03]  /*3bc0*/  @!P6 FMUL R78, R78, 0.5 ;  /* 0x3f0000004e4ee820 */ /* 0x000fc60000400000 */
[----:B------:R-:W-:Y:S01]  /*3bd0*/  @!P5 FMUL R79, R79, 0.5 ;  /* 0x3f0000004f4fd820 */ /* 0x000fe20000400000 */
[----:B------:R1:W2:Y:S01]  /*3be0*/  MUFU.EX2 R101, R78 ;  /* 0x0000004e00657308 */ /* 0x0002a20000000800 */
[----:B----4-:R-:W-:Y:S01]  /*3bf0*/  FFMA R74, R95, UR31, -R89 ;  /* 0x0000001f5f4a7c23 */ /* 0x010fe20008000859 */
[----:B---3--:R-:W-:Y:S01]  /*3c00*/  @!P4 FMUL R91, R91, R91 ;  /* 0x0000005b5b5bc220 */ /* 0x008fe20000400000 */
[----:B------:R-:W-:-:S04]  /*3c10*/  FSETP.GEU.AND P4, PT, R75, -126, PT ;  /* 0xc2fc00004b00780b */ /* 0x000fc80003f8e000 */
[----:B------:R-:W-:Y:S01]  /*3c20*/  @!P3 FMUL R82, R82, 0.5 ;  /* 0x3f0000005252b820 */ /* 0x000fe20000400000 */
[----:B------:R3:W4:Y:S01]  /*3c30*/  MUFU.EX2 R94, R79 ;  /* 0x0000004f005e7308 */ /* 0x0007220000000800 */
[----:B-----5:R-:W-:Y:S01]  /*3c40*/  @!P2 FMUL R90, R90, R90 ;  /* 0x0000005a5a5aa220 */ /* 0x020fe20000400000 */
[----:B------:R-:W-:Y:S01]  /*3c50*/  FSETP.GEU.AND P2, PT, R74, -126, PT ;  /* 0xc2fc00004a00780b */ /* 0x000fe20003f4e000 */
[----:B-1----:R-:W-:-:S05]  /*3c60*/  FFMA R78, R99, UR31, -R89 ;  /* 0x0000001f634e7c23 */ /* 0x002fca0008000859 */
[----:B------:R1:W5:Y:S01]  /*3c70*/  MUFU.EX2 R95, R82 ;  /* 0x00000052005f7308 */ /* 0x0003620000000800 */
[----:B------:R-:W-:Y:S01]  /*3c80*/  @!P4 FMUL R75, R75, 0.5 ;  /* 0x3f0000004b4bc820 */ /* 0x000fe20000400000 */
[----:B--2---:R-:W-:Y:S01]  /*3c90*/  @!P6 FMUL R101, R101, R101 ;  /* 0x000000656565e220 */ /* 0x004fe20000400000 */
[----:B------:R-:W-:Y:S01]  /*3ca0*/  FSETP.GEU.AND P6, PT, R78, -126, PT ;  /* 0xc2fc00004e00780b */ /* 0x000fe20003fce000 */
[----:B---3--:R-:W-:-:S03]  /*3cb0*/  FADD R79, R84, R23 ;  /* 0x00000017544f7221 */ /* 0x008fc60000000000 */
[----:B------:R-:W-:Y:S01]  /*3cc0*/  @!P2 FMUL R74, R74, 0.5 ;  /* 0x3f0000004a4aa820 */ /* 0x000fe20000400000 */
[----:B------:R2:W3:Y:S01]  /*3cd0*/  MUFU.EX2 R99, R75 ;  /* 0x0000004b00637308 */ /* 0x0004e20000000800 */
[----:B----4-:R-:W-:Y:S01]  /*3ce0*/  @!P5 FMUL R94, R94, R94 ;  /* 0x0000005e5e5ed220 */ /* 0x010fe20000400000 */
[----:B------:R-:W-:Y:S01]  /*3cf0*/  FSETP.GEU.AND P5, PT, R102, -126, PT ;  /* 0xc2fc00006600780b */ /* 0x000fe20003fae000 */
[----:B-1----:R-:W-:-:S05]  /*3d00*/  FADD R82, R85, R20 ;  /* 0x0000001455527221 */ /* 0x002fca0000000000 */
[----:B------:R1:W4:Y:S01]  /*3d10*/  MUFU.EX2 R98, R74 ;  /* 0x0000004a00627308 */ /* 0x0003220000000800 */
[----:B-----5:R-:W-:Y:S01]  /*3d20*/  @!P3 FMUL R95, R95, R95 ;  /* 0x0000005f5f5fb220 */ /* 0x020fe20000400000 */
[----:B------:R-:W-:Y:S01]  /*3d30*/  FSETP.GEU.AND P3, PT, R103, -126, PT ;  /* 0xc2fc00006700780b */ /* 0x000fe20003f6e000 */
[----:B------:R-:W-:Y:S01]  /*3d40*/  @!P6 FMUL R78, R78, 0.5 ;  /* 0x3f0000004e4ee820 */ /* 0x000fe20000400000 */
[----:B--2---:R-:W-:-:S03]  /*3d50*/  FADD R75, R77, R14 ;  /* 0x0000000e4d4b7221 */ /* 0x004fc60000000000 */
[----:B------:R-:W-:Y:S01]  /*3d60*/  @!P5 FMUL R102, R102, 0.5 ;  /* 0x3f0000006666d820 */ /* 0x000fe20000400000 */
[----:B------:R2:W5:Y:S01]  /*3d70*/  MUFU.EX2 R100, R78 ;  /* 0x0000004e00647308 */ /* 0x0005620000000800 */
[----:B---3--:R-:W-:Y:S01]  /*3d80*/  @!P4 FMUL R99, R99, R99 ;  /* 0x000000636363c220 */ /* 0x008fe20000400000 */
[----:B------:R-:W-:Y:S01]  /*3d90*/  FSETP.GEU.AND P4, PT, R104, -126, PT ;  /* 0xc2fc00006800780b */ /* 0x000fe20003f8e000 */
[----:B-1----:R-:W-:Y:S01]  /*3da0*/  FADD R74, R81, R8 ;  /* 0x00000008514a7221 */ /* 0x002fe20000000000 */
[----:B------:R-:W-:-:S03]  /*3db0*/  FADD R82, R75, R82 ;  /* 0x000000524b527221 */ /* 0x000fc60000000000 */
[----:B------:R-:W-:Y:S01]  /*3dc0*/  @!P3 FMUL R103, R103, 0.5 ;  /* 0x3f0000006767b820 */ /* 0x000fe20000400000 */
[----:B------:R1:W3:Y:S01]  /*3dd0*/  MUFU.EX2 R89, R102 ;  /* 0x0000006600597308 */ /* 0x0002e20000000800 */
[----:B----4-:R-:W-:Y:S01]  /*3de0*/  @!P2 FMUL R98, R98, R98 ;  /* 0x000000626262a220 */ /* 0x010fe20000400000 */
[----:B------:R-:W-:Y:S01]  /*3df0*/  FSETP.GEU.AND P2, PT, R10, -126, PT ;  /* 0xc2fc00000a00780b */ /* 0x000fe20003f4e000 */
[----:B------:R-:W-:Y:S01]  /*3e00*/  FADD R83, R9, R74 ;  /* 0x0000004a09537221 */ /* 0x000fe20000000000 */
[----:B--2---:R-:W-:Y:S01]  /*3e10*/  FADD R78, R80, R21 ;  /* 0x00000015504e7221 */ /* 0x004fe20000000000 */
[----:B------:R-:W-:Y:S02]  /*3e20*/  FADD R74, R76, R15 ;  /* 0x0000000f4c4a7221 */ /* 0x000fe40000000000 */
[----:B------:R-:W-:Y:S01]  /*3e30*/  @!P4 FMUL R104, R104, 0.5 ;  /* 0x3f0000006868c820 */ /* 0x000fe20000400000 */
[----:B------:R2:W4:Y:S01]  /*3e40*/  MUFU.EX2 R88, R103 ;  /* 0x0000006700587308 */ /* 0x0005220000000800 */
[----:B-----5:R-:W-:Y:S01]  /*3e50*/  @!P6 FMUL R100, R100, R100 ;  /* 0x000000646464e220 */ /* 0x020fe20000400000 */
[----:B------:R-:W-:Y:S01]  /*3e60*/  FADD R11, R11, R78 ;  /* 0x0000004e0b0b7221 */ /* 0x000fe20000000000 */
[----:B------:R-:W-:Y:S01]  /*3e70*/  FADD R74, R74, R79 ;  /* 0x0000004f4a4a7221 */ /* 0x000fe20000000000 */
[----:B------:R-:W-:Y:S01]  /*3e80*/  FADD R78, R93, R94 ;  /* 0x0000005e5d4e7221 */ /* 0x000fe20000000000 */
[----:B------:R-:W-:Y:S01]  /*3e90*/  FADD R105, R87, R100 ;  /* 0x0000006457697221 */ /* 0x000fe20000000000 */
[----:B-1----:R-:W-:Y:S01]  /*3ea0*/  FADD R102, R97, R98 ;  /* 0x0000006261667221 */ /* 0x002fe20000000000 */
[----:B------:R-:W-:Y:S01]  /*3eb0*/  @!P2 FMUL R10, R10, 0.5 ;  /* 0x3f0000000a0aa820 */ /* 0x000fe20000400000 */
[----:B------:R1:W5:Y:S01]  /*3ec0*/  MUFU.EX2 R75, R104 ;  /* 0x00000068004b7308 */ /* 0x0003620000000800 */
[----:B---3--:R-:W-:Y:S01]  /*3ed0*/  @!P5 FMUL R89, R89, R89 ;  /* 0x000000595959d220 */ /* 0x008fe20000400000 */
[----:B--2---:R-:W-:Y:S01]  /*3ee0*/  FADD R103, R86, R99 ;  /* 0x0000006356677221 */ /* 0x004fe20000000000 */
[----:B------:R-:W-:Y:S01]  /*3ef0*/  FADD R79, R96, R95 ;  /* 0x0000005f604f7221 */ /* 0x000fe20000000000 */
[----:B------:R-:W-:Y:S01]  /*3f00*/  FADD R78, R78, R105 ;  /* 0x000000694e4e7221 */ /* 0x000fe20000000000 */
[----:B------:R-:W-:Y:S01]  /*3f10*/  FADD R82, R83, R82 ;  /* 0x0000005253527221 */ /* 0x000fe20000000000 */
[----:B------:R-:W-:Y:S01]  /*3f20*/  FADD R11, R11, R74 ;  /* 0x0000004a0b0b7221 */ /* 0x000fe20000000000 */
[----:B------:R-:W-:Y:S01]  /*3f30*/  F2FP.F16.F32.PACK_AB R74, R77, R76 ;  /* 0x0000004c4d4a723e */ /* 0x000fe200000000ff */
[----:B------:R2:W3:Y:S01]  /*3f40*/  MUFU.EX2 R9, R10 ;  /* 0x0000000a00097308 */ /* 0x0004e20000000800 */
[----:B----4-:R-:W-:Y:S01]  /*3f50*/  @!P3 FMUL R88, R88, R88 ;  /* 0x000000585858b220 */ /* 0x010fe20000400000 */
[----:B-1----:R-:W-:Y:S01]  /*3f60*/  FADD R104, R90, R89 ;  /* 0x000000595a687221 */ /* 0x002fe20000000000 */
[----:B------:R-:W-:Y:S01]  /*3f70*/  FADD R82, R11, R82 ;  /* 0x000000520b527221 */ /* 0x000fe20000000000 */
[----:B------:R-:W-:Y:S01]  /*3f80*/  F2FP.F16.F32.PACK_AB R76, R81, R80 ;  /* 0x00000050514c723e */ /* 0x000fe200000000ff */
[----:B------:R-:W-:Y:S01]  /*3f90*/  FADD R107, R91, R88 ;  /* 0x000000585b6b7221 */ /* 0x000fe20000000000 */
[----:B------:R-:W-:Y:S01]  /*3fa0*/  FADD R79, R79, R104 ;  /* 0x000000684f4f7221 */ /* 0x000fe20000000000 */
[----:B------:R-:W-:Y:S01]  /*3fb0*/  F2FP.F16.F32.PACK_AB R77, R87, R86 ;  /* 0x00000056574d723e */ /* 0x000fe200000000ff */
[----:B--2---:R-:W-:Y:S01]  /*3fc0*/  FADD R10, R92, R101 ;  /* 0x000000655c0a7221 */ /* 0x004fe20000000000 */
[----:B------:R-:W-:Y:S01]  /*3fd0*/  FADD R107, R102, R107 ;  /* 0x0000006b666b7221 */ /* 0x000fe20000000000 */
[----:B-----5:R-:W-:Y:S01]  /*3fe0*/  @!P4 FMUL R75, R75, R75 ;  /* 0x0000004b4b4bc220 */ /* 0x020fe20000400000 */
[----:B------:R-:W-:Y:S01]  /*3ff0*/  F2FP.F16.F32.PACK_AB R80, R12, R13 ;  /* 0x0000000d0c50723e */ /* 0x000fe200000000ff */
[----:B------:R-:W-:Y:S01]  /*4000*/  FADD R10, R10, R103 ;  /* 0x000000670a0a7221 */ /* 0x000fe20000000000 */
[----:B------:R-:W-:Y:S01]  /*4010*/  FADD R107, R78, R107 ;  /* 0x0000006b4e6b7221 */ /* 0x000fe20000000000 */
[-C--:B------:R-:W-:Y:S01]  /*4020*/  FMUL R26, R26, R75.reuse ;  /* 0x0000004b1a1a7220 */ /* 0x080fe20000400000 */
[----:B------:R-:W-:Y:S01]  /*4030*/  FMUL R27, R27, R75 ;  /* 0x0000004b1b1b7220 */ /* 0x000fe20000400000 */
[----:B------:R-:W-:Y:S01]  /*4040*/  FADD R10, R10, R79 ;  /* 0x0000004f0a0a7221 */ /* 0x000fe20000000000 */
[----:B---3--:R-:W-:Y:S01]  /*4050*/  @!P2 FMUL R9, R9, R9 ;  /* 0x000000090909a220 */ /* 0x008fe20000400000 */
[-C--:B------:R-:W-:Y:S01]  /*4060*/  FMUL R30, R30, R75.reuse ;  /* 0x0000004b1e1e7220 */ /* 0x080fe20000400000 */
[-C--:B------:R-:W-:Y:S01]  /*4070*/  FMUL R31, R31, R75.reuse ;  /* 0x0000004b1f1f7220 */ /* 0x080fe20000400000 */
[----:B------:R-:W-:Y:S01]  /*4080*/  FADD R10, R10, R107 ;  /* 0x0000006b0a0a7221 */ /* 0x000fe20000000000 */
[----:B------:R-:W-:Y:S01]  /*4090*/  FFMA R0, R9, R0, R82 ;  /* 0x0000000009007223 */ /* 0x000fe20000000052 */
[-C--:B------:R-:W-:Y:S01]  /*40a0*/  FMUL R34, R34, R75.reuse ;  /* 0x0000004b22227220 */ /* 0x080fe20000400000 */
[-C--:B------:R-:W-:Y:S01]  /*40b0*/  FMUL R35, R35, R75.reuse ;  /* 0x0000004b23237220 */ /* 0x080fe20000400000 */
[----:B------:R-:W-:Y:S01]  /*40c0*/  FFMA R6, R75, R6, R10 ;  /* 0x000000064b067223 */ /* 0x000fe2000000000a */
[----:B------:R-:W-:Y:S01]  /*40d0*/  SHF.L.U32 R10, R18, 0x1f, RZ ;  /* 0x0000001f120a7819 */ /* 0x000fe200000006ff */
[-C--:B------:R-:W-:Y:S01]  /*40e0*/  FMUL R38, R38, R75.reuse ;  /* 0x0000004b26267220 */ /* 0x080fe20000400000 */
[-C--:B------:R-:W-:Y:S01]  /*40f0*/  FMUL R39, R39, R75.reuse ;  /* 0x0000004b27277220 */ /* 0x080fe20000400000 */
[-C--:B------:R-:W-:Y:S01]  /*4100*/  FMUL R42, R42, R75.reuse ;  /* 0x0000004b2a2a7220 */ /* 0x080fe20000400000 */
[----:B------:R1:W2:Y:S01]  /*4110*/  SYNCS.PHASECHK.TRANS64.TRYWAIT P2, [UR6+0x19400], R10 ;  /* 0x0194000aff0075a7 */ /* 0x0002a20008040146 */
[-C--:B------:R-:W-:Y:S01]  /*4120*/  FMUL R43, R43, R75.reuse ;  /* 0x0000004b2b2b7220 */ /* 0x080fe20000400000 */
        /* <DEDUP_REMOVED lines=13> */
[----:B------:R-:W-:Y:S01]  /*4200*/  FMUL R71, R71, R75 ;  /* 0x0000004b47477220 */ /* 0x000fe20000400000 */
[----:B------:R-:W-:Y:S01]  /*4210*/  F2FP.F16.F32.PACK_AB R78, R85, R84 ;  /* 0x00000054554e723e */ /* 0x000fe200000000ff */
        /* <DEDUP_REMOVED lines=24> */
[----:B------:R-:W-:-:S02]  /*43a0*/  F2FP.F16.F32.PACK_AB R75, R97, R96 ;  /* 0x00000060614b723e */ /* 0x000fc400000000ff */
[----:B------:R-:W-:Y:S02]  /*43b0*/  F2FP.F16.F32.PACK_AB R79, R91, R90 ;  /* 0x0000005a5b4f723e */ /* 0x000fe400000000ff */
[----:B------:R-:W-:Y:S02]  /*43c0*/  F2FP.F16.F32.PACK_AB R81, R94, R101 ;  /* 0x000000655e51723e */ /* 0x000fe400000000ff */
[----:B------:R-:W-:Y:S02]  /*43d0*/  F2FP.F16.F32.PACK_AB R82, R14, R15 ;  /* 0x0000000f0e52723e */ /* 0x000fe400000000ff */
[----:B------:R-:W-:Y:S02]  /*43e0*/  F2FP.F16.F32.PACK_AB R83, R98, R95 ;  /* 0x0000005f6253723e */ /* 0x000fe400000000ff */
[----:B------:R-:W-:Y:S02]  /*43f0*/  F2FP.F16.F32.PACK_AB R84, R8, R21 ;  /* 0x000000150854723e */ /* 0x000fe400000000ff */
[----:B------:R-:W-:-:S02]  /*4400*/  F2FP.F16.F32.PACK_AB R85, R100, R99 ;  /* 0x000000636455723e */ /* 0x000fc400000000ff */
[----:B------:R-:W-:Y:S01]  /*4410*/  F2FP.F16.F32.PACK_AB R86, R20, R23 ;  /* 0x000000171456723e */ /* 0x000fe200000000ff */
[----:B-12---:R-:W-:Y:S06]  /*4420*/  @!P0 BRA `(.L_x_29) ;  /* 0x0000000000048947 */ /* 0x006fec0003800000 */
[----:B------:R-:W-:Y:S01]  /*4430*/  BPT.TRAP 0x1 ;  /* 0x000000040000795c */ /* 0x000fe20000300000 */
.L_x_29:
[----:B------:R-:W-:Y:S05]  /*4440*/  @P2 BRA `(.L_x_30) ;  /* 0x0000000000082947 */ /* 0x000fea0003800000 */
[----:B------:R-:W1:Y:S02]  /*4450*/  SYNCS.PHASECHK.TRANS64.TRYWAIT P2, [UR6+0x19400], R10 ;  /* 0x0194000aff0075a7 */ /* 0x000e640008040146 */
[----:B-1----:R-:W-:Y:S05]  /*4460*/  @!P2 BRA `(.L_x_31) ;  /* 0x000000580078a947 */ /* 0x002fea0003800000 */
.L_x_30:
[----:B------:R-:W-:Y:S01]  /*4470*/  UIMAD UR10, UR37, 0x300, UR29 ;  /* 0x00000300250a78a4 */ /* 0x000fe2000f8e021d */
[----:B------:R-:W-:Y:S01]  /*4480*/  WARPGROUP.ARRIVE ;  /* 0x00000000000079c5 */ /* 0x000fe20000000000 */
[----:B------:R-:W-:Y:S01]  /*4490*/  UMOV UR7, 0x80000020 ;  /* 0x8000002000077882 */ /* 0x000fe20000000000 */
[----:B------:R-:W-:-:S04]  /*44a0*/  F2FP.F16.F32.PACK_AB R87, R88, R89 ;  /* 0x000000595857723e */ /* 0x000fc800000000ff */
[----:B------:R-:W-:Y:S02]  /*44b0*/  UMOV UR6, UR10 ;  /* 0x0000000a00067c82 */ /* 0x000fe40008000000 */
        /* <DEDUP_REMOVED lines=19> */
.L_x_32:
[----:B------:R-:W-:-:S04]  /*45f0*/  ULEA UR6, UR30, UR38, 0x3 ;  /* 0x000000261e067291 */ /* 0x000fc8000f8e183f */
[----:B------:R-:W-:-:S04]  /*4600*/  UIADD3 UR6, UR6, 0x19428, URZ ;  /* 0x0001942806067890 */ /* 0x000fc8000fffe03f */
[----:B------:R-:W-:-:S09]  /*4610*/  UPRMT UR6, URZ, 0x654, UR6 ;  /* 0x000006543f067896 */ /* 0x000fd20008000006 */
[----:B------:R-:W-:Y:S01]  /*4620*/  SYNCS.ARRIVE.TRANS64.RED.A1T0 RZ, [UR6], RZ ;  /* 0x000000ffffff79a7 */ /* 0x000fe20008100406 */
[----:B------:R-:W-:Y:S05]  /*4630*/  @P1 BRA `(.L_x_33) ;  /* 0x0000000000041947 */ /* 0x000fea0003800000 */
[----:B------:R-:W-:Y:S01]  /*4640*/  BPT.TRAP 0x1 ;  /* 0x000000040000795c */ /* 0x000fe20000300000 */
.L_x_33:
[----:B------:R-:W-:-:S04]  /*4650*/  UIADD3 UR30, UR30, 0x1, URZ ;  /* 0x000000011e1e7890 */ /* 0x000fc8000fffe03f */
[----:B------:R-:W-:-:S04]  /*4660*/  UISETP.NE.AND UP0, UPT, UR30, 0x5, UPT ;  /* 0x000000051e00788c */ /* 0x000fc8000bf05270 */
[----:B------:R-:W-:Y:S01]  /*4670*/  USEL UR30, UR30, URZ, UP0 ;  /* 0x0000003f1e1e7287 */ /* 0x000fe20008000000 */
[----:B------:R-:W-:Y:S11]  /*4680*/  @!P0 BRA `(.L_x_34) ;  /* 0x0000000000048947 */ /* 0x000ff60003800000 */
[----:B------:R-:W-:Y:S01]  /*4690*/  BPT.TRAP 0x1 ;  /* 0x000000040000795c */ /* 0x000fe20000300000 */
.L_x_34:
[----:B------:R-:W-:-:S04]  /*46a0*/  ULEA UR6, UR30, UR38, 0x3 ;  /* 0x000000261e067291 */ /* 0x000fc8000f8e183f */
[----:B------:R-:W-:-:S04]  /*46b0*/  UIADD3 UR6, UR6, 0x19428, URZ ;  /* 0x0001942806067890 */ /* 0x000fc8000fffe03f */
[----:B------:R-:W-:-:S09]  /*46c0*/  UPRMT UR6, URZ, 0x654, UR6 ;  /* 0x000006543f067896 */ /* 0x000fd20008000006 */
[----:B------:R-:W-:Y:S01]  /*46d0*/  SYNCS.ARRIVE.TRANS64.RED.A1T0 RZ, [UR6], RZ ;  /* 0x000000ffffff79a7 */ /* 0x000fe20008100406 */
[----:B------:R-:W-:Y:S05]  /*46e0*/  @P1 BRA `(.L_x_35) ;  /* 0x0000000000041947 */ /* 0x000fea0003800000 */
[----:B------:R-:W-:Y:S01]  /*46f0*/  BPT.TRAP 0x1 ;  /* 0x000000040000795c */ /* 0x000fe20000300000 */
.L_x_35:
[----:B------:R-:W-:Y:S01]  /*4700*/  UIADD3 UR37, UR37, 0x1, URZ ;  /* 0x0000000125257890 */ /* 0x000fe2000fffe03f */
[C---:B------:R-:W-:Y:S01]  /*4710*/  ISETP.GT.AND P2, PT, R7.reuse, 0x2, PT ;  /* 0x000000020700780c */ /* 0x040fe20003f44270 */
[----:B------:R-:W-:Y:S01]  /*4720*/  UIADD3 UR30, UR30, 0x1, URZ ;  /* 0x000000011e1e7890 */ /* 0x000fe2000fffe03f */
[----:B------:R-:W-:Y:S01]  /*4730*/  IADD3 R7, R7, -0x1, RZ ;  /* 0xffffffff07077810 */ /* 0x000fe20007ffe0ff */
[----:B------:R-:W-:Y:S01]  /*4740*/  UISETP.NE.AND UP1, UPT, UR37, 0x5, UPT ;  /* 0x000000052500788c */ /* 0x000fe2000bf25270 */
[----:B------:R-:W-:Y:S01]  /*4750*/  VIADD R3, R3, 0x40 ;  /* 0x0000004003037836 */ /* 0x000fe20000000000 */
[----:B------:R-:W-:Y:S01]  /*4760*/  UISETP.NE.AND UP0, UPT, UR30, 0x5, UPT ;  /* 0x000000051e00788c */ /* 0x000fe2000bf05270 */
[----:B-1----:R-:W-:Y:S01]  /*4770*/  MOV R9, R4 ;  /* 0x0000000400097202 */ /* 0x002fe20000000f00 */
[----:B------:R-:W-:Y:S01]  /*4780*/  USEL UR6, URZ, 0x1, UP1 ;  /* 0x000000013f067887 */ /* 0x000fe20008800000 */
[----:B------:R-:W-:Y:S01]  /*4790*/  IMAD.MOV.U32 R11, RZ, RZ, R5 ;  /* 0x000000ffff0b7224 */ /* 0x000fe200078e0005 */
[----:B------:R-:W-:-:S02]  /*47a0*/  USEL UR30, UR30, URZ, UP0 ;  /* 0x0000003f1e1e7287 */ /* 0x000fc40008000000 */
[----:B------:R-:W-:Y:S02]  /*47b0*/  USEL UR37, UR37, URZ, UP1 ;  /* 0x0000003f25257287 */ /* 0x000fe40008800000 */
[----:B------:R-:W-:Y:S01]  /*47c0*/  LOP3.LUT R18, R18, UR6, RZ, 0x3c, !PT ;  /* 0x0000000612127c12 */ /* 0x000fe2000f8e3cff */
[----:B------:R-:W-:Y:S09]  /*47d0*/  @P2 BRA `(.L_x_36) ;  /* 0xffffffe400742947 */ /* 0x000ff2000383ffff */
.L_x_25:
[----:B------:R-:W-:-:S13]  /*47e0*/  ISETP.GE.AND P2, PT, R7, 0x1, PT ;  /* 0x000000010700780c */ /* 0x000fda0003f46270 */
[----:B------:R-:W-:Y:S05]  /*47f0*/  @!P2 BRA `(.L_x_37) ;  /* 0x0000001c00a0a947 */ /* 0x000fea0003800000 */
[----:B------:R-:W-:Y:S01]  /*4800*/  MOV R8, R4 ;  /* 0x0000000400087202 */ /* 0x000fe20000000f00 */
[----:B------:R-:W-:Y:S01]  /*4810*/  IMAD.MOV.U32 R9, RZ, RZ, R5 ;  /* 0x000000ffff097224 */ /* 0x000fe200078e0005 */
[----:B------:R-:W-:Y:S01]  /*4820*/  ULDC UR32, c[0x0][0x28c] ;  /* 0x0000a30000207ab9 */ /* 0x000fe20000000800 */
[----:B------:R-:W-:-:S05]  /*4830*/  ULDC UR31, c[0x0][0x604] ;  /* 0x00018100001f7ab9 */ /* 0x000fca0000000800 */
.L_x_48:
[----:B------:R-:W-:Y:S05]  /*4840*/  @!P0 BRA `(.L_x_38) ;  /* 0x0000000000048947 */ /* 0x000fea0003800000 */
[----:B------:R-:W-:Y:S01]  /*4850*/  BPT.TRAP 0x1 ;  /* 0x000000040000795c */ /* 0x000fe20000300000 */
.L_x_38:
[----:B------:R-:W-:Y:S01]  /*4860*/  ULEA UR6, UR37, UR38, 0x3 ;  /* 0x0000002625067291 */ /* 0x000fe2000f8e183f */
[----:B------:R-:W-:-:S08]  /*4870*/  SHF.L.U32 R4, R18, 0x1f, RZ ;  /* 0x0000001f12047819 */ /* 0x000fd000000006ff */
[----:B------:R-:W1:Y:S02]  /*4880*/  SYNCS.PHASECHK.TRANS64.TRYWAIT P2, [UR6+0x19400], R4 ;  /* 0x01940004ff0075a7 */ /* 0x000e640008040146 */
[----:B-1----:R-:W-:Y:S05]  /*4890*/  @!P2 BRA `(.L_x_39) ;  /* 0x000000540084a947 */ /* 0x002fea0003800000 */
.L_x_128:
        /* <DEDUP_REMOVED lines=14> */
[----:B------:R-:W-:-:S02]  /*4980*/  WARPGROUP.DEPBAR.LE gsb0, 0x0 ;  /* 0x00008000000079c5 */ /* 0x000fc40000010000 */
[----:B------:R-:W-:-:S06]  /*4990*/  WARPGROUP.ARRIVE ;  /* 0x00000000000079c5 */ /* 0x000fcc0000000000 */
[----:B------:R-:W-:Y:S03]  /*49a0*/  HGMMA.64x64x16.F32 R72, gdesc[UR4], R72, gsb0 ;  /* 0x00e00000044879f0 */ /* 0x000fe60008000848 */
[----:B------:R-:W-:Y:S02]  /*49b0*/  WARPGROUP.DEPBAR.LE gsb0, 0x0 ;  /* 0x00008000000079c5 */ /* 0x000fe40000010000 */
[----:B------:R-:W-:-:S06]  /*49c0*/  WARPGROUP.ARRIVE ;  /* 0x00000000000079c5 */ /* 0x000fcc0000000000 */
[----:B------:R-:W-:Y:S01]  /*49d0*/  HGMMA.64x64x16.F32 R72, gdesc[UR8], R72, gsb0 ;  /* 0x00e00000084879f0 */ /* 0x000fe20008000848 */
[----:B------:R-:W-:-:S04]  /*49e0*/  UIADD3 UR10, UR37, 0x1, URZ ;  /* 0x00000001250a7890 */ /* 0x000fc8000fffe03f */
[----:B------:R-:W-:-:S04]  /*49f0*/  UISETP.NE.AND UP0, UPT, UR10, 0x5, UPT ;  /* 0x000000050a00788c */ /* 0x000fc8000bf05270 */
[----:B------:R-:W-:Y:S02]  /*4a00*/  USEL UR6, URZ, 0x1, UP0 ;  /* 0x000000013f067887 */ /* 0x000fe40008000000 */
[----:B------:R-:W-:-:S04]  /*4a10*/  USEL UR10, UR10, URZ, UP0 ;  /* 0x0000003f0a0a7287 */ /* 0x000fc80008000000 */
        /* <DEDUP_REMOVED lines=13> */
.L_x_40:
[C---:B-1----:R-:W-:Y:S01]  /*4af0*/  IADD3 R4, R3.reuse, 0x1, RZ ;  /* 0x0000000103047810 */ /* 0x042fe20007ffe0ff */
[C---:B------:R-:W-:Y:S01]  /*4b00*/  VIADD R5, R3.reuse, 0x8 ;  /* 0x0000000803057836 */ /* 0x040fe20000000000 */
[C---:B------:R-:W-:Y:S01]  /*4b10*/  ISETP.GE.AND P5, PT, R3.reuse, UR32, PT ;  /* 0x0000002003007c0c */ /* 0x040fe2000bfa6270 */
[C---:B------:R-:W-:Y:S01]  /*4b20*/  VIADD R12, R3.reuse, 0x28 ;  /* 0x00000028030c7836 */ /* 0x040fe20000000000 */
[----:B------:R-:W-:Y:S01]  /*4b30*/  ISETP.GE.AND P6, PT, R4, UR32, PT ;  /* 0x0000002004007c0c */ /* 0x000fe2000bfc6270 */
[----:B------:R-:W-:Y:S01]  /*4b40*/  VIADD R4, R3, 0x10 ;  /* 0x0000001003047836 */ /* 0x000fe20000000000 */
[----:B------:R-:W-:Y:S01]  /*4b50*/  ISETP.GE.AND P3, PT, R5, UR32, PT ;  /* 0x0000002005007c0c */ /* 0x000fe2000bf66270 */
[----:B------:R-:W-:Y:S01]  /*4b60*/  VIADD R5, R3, 0x18 ;  /* 0x0000001803057836 */ /* 0x000fe20000000000 */
[----:B------:R-:W-:Y:S01]  /*4b70*/  FSEL R74, R74, -INF , !P5 ;  /* 0xff8000004a4a7808 */ /* 0x000fe20006800000 */
[----:B------:R-:W-:Y:S01]  /*4b80*/  ULEA UR6, UR10, UR38, 0x3 ;  /* 0x000000260a067291 */ /* 0x000fe2000f8e183f */
[----:B------:R-:W-:-:S02]  /*4b90*/  ISETP.GE.AND P4, PT, R4, UR32, PT ;  /* 0x0000002004007c0c */ /* 0x000fc4000bf86270 */
[----:B------:R-:W-:Y:S02]  /*4ba0*/  IADD3 R4, R3, 0x11, RZ ;  /* 0x0000001103047810 */ /* 0x000fe40007ffe0ff */
[----:B------:R-:W-:Y:S02]  /*4bb0*/  FSEL R73, R73, -INF , !P6 ;  /* 0xff80000049497808 */ /* 0x000fe40007000000 */
[----:B------:R-:W-:Y:S02]  /*4bc0*/  FSEL R75, R75, -INF , !P6 ;  /* 0xff8000004b4b7808 */ /* 0x000fe40007000000 */
[----:B------:R-:W-:Y:S02]  /*4bd0*/  FSEL R11, R72, -INF , !P5 ;  /* 0xff800000480b7808 */ /* 0x000fe40006800000 */
[----:B------:R-:W-:Y:S02]  /*4be0*/  ISETP.GE.AND P6, PT, R5, UR32, PT ;  /* 0x0000002005007c0c */ /* 0x000fe4000bfc6270 */
[----:B------:R-:W-:-:S02]  /*4bf0*/  ISETP.GE.AND P5, PT, R4, UR32, PT ;  /* 0x0000002004007c0c */ /* 0x000fc4000bfa6270 */
[C---:B------:R-:W-:Y:S02]  /*4c00*/  IADD3 R5, R3.reuse, 0x19, RZ ;  /* 0x0000001903057810 */ /* 0x040fe40007ffe0ff */
[----:B------:R-:W-:Y:S02]  /*4c10*/  IADD3 R10, R3, 0x9, RZ ;  /* 0x00000009030a7810 */ /* 0x000fe40007ffe0ff */
[----:B------:R-:W-:Y:S02]  /*4c20*/  FMNMX R4, R74, R9, !PT ;  /* 0x000000094a047209 */ /* 0x000fe40007800000 */
[----:B------:R-:W-:Y:S02]  /*4c30*/  FSEL R76, R76, -INF , !P3 ;  /* 0xff8000004c4c7808 */ /* 0x000fe40005800000 */
[----:B------:R-:W-:Y:S02]  /*4c40*/  FSEL R78, R78, -INF , !P3 ;  /* 0xff8000004e4e7808 */ /* 0x000fe40005800000 */
[----:B------:R-:W-:-:S02]  /*4c50*/  ISETP.GE.AND P3, PT, R5, UR32, PT ;  /* 0x0000002005007c0c */ /* 0x000fc4000bf66270 */
[----:B------:R-:W-:Y:S01]  /*4c60*/  ISETP.GE.AND P2, PT, R10, UR32, PT ;  /* 0x000000200a007c0c */ /* 0x000fe2000bf46270 */
[----:B------:R-:W-:Y:S01]  /*4c70*/  VIADD R10, R3, 0x20 ;  /* 0x00000020030a7836 */ /* 0x000fe20000000000 */
[----:B------:R-:W-:Y:S02]  /*4c80*/  FMNMX R5, R75, R4, !PT ;  /* 0x000000044b057209 */ /* 0x000fe40007800000 */
[----:B------:R-:W-:Y:S02]  /*4c90*/  FSEL R79, R79, -INF , !P2 ;  /* 0xff8000004f4f7808 */ /* 0x000fe40005000000 */
[----:B------:R-:W-:Y:S02]  /*4ca0*/  FMNMX R4, R78, R5, !PT ;  /* 0x000000054e047209 */ /* 0x000fe40007800000 */
[----:B------:R-:W-:Y:S02]  /*4cb0*/  FSEL R82, R82, -INF , !P4 ;  /* 0xff80000052527808 */ /* 0x000fe40006000000 */
[----:B------:R-:W-:-:S02]  /*4cc0*/  FMNMX R5, R79, R4, !PT ;  /* 0x000000044f057209 */ /* 0x000fc40007800000 */
[----:B------:R-:W-:Y:S02]  /*4cd0*/  FSEL R83, R83, -INF , !P5 ;  /* 0xff80000053537808 */ /* 0x000fe40006800000 */
[----:B------:R-:W-:Y:S02]  /*4ce0*/  FMNMX R4, R82, R5, !PT ;  /* 0x0000000552047209 */ /* 0x000fe40007800000 */
[----:B------:R-:W-:Y:S02]  /*4cf0*/  FSEL R77, R77, -INF , !P2 ;  /* 0xff8000004d4d7808 */ /* 0x000fe40005000000 */
[----:B------:R-:W-:Y:S02]  /*4d00*/  ISETP.GE.AND P2, PT, R10, UR32, PT ;  /* 0x000000200a007c0c */ /* 0x000fe4000bf46270 */
[----:B------:R-:W-:Y:S02]  /*4d10*/  FSEL R86, R86, -INF , !P6 ;  /* 0xff80000056567808 */ /* 0x000fe40007000000 */
[----:B------:R-:W-:-:S02]  /*4d20*/  FMNMX R5, R83, R4, !PT ;  /* 0x0000000453057209 */ /* 0x000fc40007800000 */
[----:B------:R-:W-:Y:S02]  /*4d30*/  IADD3 R10, R3, 0x21, RZ ;  /* 0x00000021030a7810 */ /* 0x000fe40007ffe0ff */
[----:B------:R-:W-:Y:S02]  /*4d40*/  FSEL R81, R81, -INF , !P5 ;  /* 0xff80000051517808 */ /* 0x000fe40006800000 */
[----:B------:R-:W-:Y:S02]  /*4d50*/  FSEL R87, R87, -INF , !P3 ;  /* 0xff80000057577808 */ /* 0x000fe40005800000 */
[----:B------:R-:W-:Y:S02]  /*4d60*/  FMNMX R4, R86, R5, !PT ;  /* 0x0000000556047209 */ /* 0x000fe40007800000 */
[----:B------:R-:W-:Y:S02]  /*4d70*/  ISETP.GE.AND P5, PT, R10, UR32, PT ;  /* 0x000000200a007c0c */ /* 0x000fe4000bfa6270 */
[----:B------:R-:W-:-:S02]  /*4d80*/  IADD3 R10, R3, 0x29, RZ ;  /* 0x00000029030a7810 */ /* 0x000fc40007ffe0ff */
[----:B------:R-:W-:Y:S02]  /*4d90*/  FSEL R90, R90, -INF , !P2 ;  /* 0xff8000005a5a7808 */ /* 0x000fe40005000000 */
[----:B------:R-:W-:Y:S02]  /*4da0*/  FMNMX R5, R87, R4, !PT ;  /* 0x0000000457057209 */ /* 0x000fe40007800000 */
[----:B------:R-:W-:Y:S02]  /*4db0*/  FSEL R84, R84, -INF , !P6 ;  /* 0xff80000054547808 */ /* 0x000fe40007000000 */
[----:B------:R-:W-:Y:S01]  /*4dc0*/  ISETP.GE.AND P6, PT, R10, UR32, PT ;  /* 0x000000200a007c0c */ /* 0x000fe2000bfc6270 */
[----:B------:R-:W-:Y:S01]  /*4dd0*/  VIADD R10, R3, 0x30 ;  /* 0x00000030030a7836 */ /* 0x000fe20000000000 */
[----:B------:R-:W-:Y:S02]  /*4de0*/  FSEL R80, R80, -INF , !P4 ;  /* 0xff80000050507808 */ /* 0x000fe40006000000 */
[----:B------:R-:W-:-:S02]  /*4df0*/  ISETP.GE.AND P4, PT, R12, UR32, PT ;  /* 0x000000200c007c0c */ /* 0x000fc4000bf86270 */
        /* <DEDUP_REMOVED lines=10> */
[----:B------:R-:W-:Y:S01]  /*4ea0*/  ISETP.GE.AND P2, PT, R10, UR32, PT ;  /* 0x000000200a007c0c */ /* 0x000fe2000bf46270 */
[----:B------:R-:W-:Y:S01]  /*4eb0*/  VIADD R10, R3, 0x38 ;  /* 0x00000038030a7836 */ /* 0x000fe20000000000 */
[----:B------:R-:W-:-:S02]  /*4ec0*/  FSEL R98, R98, -INF , !P3 ;  /* 0xff80000062627808 */ /* 0x000fc40005800000 */
[----:B------:R-:W-:Y:S02]  /*4ed0*/  FMNMX R5, R95, R4, !PT ;  /* 0x000000045f057209 */ /* 0x000fe40007800000 */
[----:B------:R-:W-:Y:S02]  /*4ee0*/  FSEL R89, R89, -INF , !P5 ;  /* 0xff80000059597808 */ /* 0x000fe40006800000 */
[----:B------:R-:W-:Y:S02]  /*4ef0*/  ISETP.GE.AND P5, PT, R10, UR32, PT ;  /* 0x000000200a007c0c */ /* 0x000fe4000bfa6270 */
[----:B------:R-:W-:Y:S02]  /*4f00*/  IADD3 R10, R3, 0x39, RZ ;  /* 0x00000039030a7810 */ /* 0x000fe40007ffe0ff */
[----:B------:R-:W-:Y:S02]  /*4f10*/  FSEL R99, R99, -INF , !P2 ;  /* 0xff80000063637808 */ /* 0x000fe40005000000 */
[----:B------:R-:W-:-:S02]  /*4f20*/  FMNMX R4, R98, R5, !PT ;  /* 0x0000000562047209 */ /* 0x000fc40007800000 */
[----:B------:R-:W-:Y:S02]  /*4f30*/  FSEL R92, R92, -INF , !P4 ;  /* 0xff8000005c5c7808 */ /* 0x000fe40006000000 */
[----:B------:R-:W-:Y:S02]  /*4f40*/  ISETP.GE.AND P4, PT, R10, UR32, PT ;  /* 0x000000200a007c0c */ /* 0x000fe4000bf86270 */
[----:B------:R-:W-:Y:S02]  /*4f50*/  FSEL R102, R102, -INF , !P5 ;  /* 0xff80000066667808 */ /* 0x000fe40006800000 */
[----:B------:R-:W-:Y:S02]  /*4f60*/  FMNMX R5, R99, R4, !PT ;  /* 0x0000000463057209 */ /* 0x000fe40007800000 */
[----:B------:R-:W-:Y:S02]  /*4f70*/  FSEL R103, R103, -INF , !P4 ;  /* 0xff80000067677808 */ /* 0x000fe40006000000 */
[----:B------:R-:W-:-:S02]  /*4f80*/  FMNMX R4, R102, R5, !PT ;  /* 0x0000000566047209 */ /* 0x000fc40007800000 */
[----:B------:R-:W-:Y:S02]  /*4f90*/  P2R R13, PR, RZ, 0x2 ;  /* 0x00000002ff0d7803 */ /* 0x000fe40000000000 */
[----:B------:R-:W-:Y:S02]  /*4fa0*/  FMNMX R10, R103, R4, !PT ;  /* 0x00000004670a7209 */ /* 0x000fe40007800000 */
[----:B------:R-:W-:Y:S02]  /*4fb0*/  FMNMX R4, R11, R8, !PT ;  /* 0x000000080b047209 */ /* 0x000fe40007800000 */
[----:B------:R-:W-:Y:S01]  /*4fc0*/  FSEL R93, R93, -INF , !P6 ;  /* 0xff8000005d5d7808 */ /* 0x000fe20007000000 */
[----:B------:R-:W1:Y:S01]  /*4fd0*/  SHFL.BFLY PT, R5, R10, 0x1, 0x1f ;  /* 0x0c201f000a057f89 */ /* 0x000e6200000e0000 */
[----:B------:R-:W-:Y:S02]  /*4fe0*/  FSEL R96, R96, -INF , !P3 ;  /* 0xff80000060607808 */ /* 0x000fe40005800000 */
[----:B------:R-:W-:-:S02]  /*4ff0*/  FSEL R100, R100, -INF , !P5 ;  /* 0xff80000064647808 */ /* 0x000fc40006800000 */
[----:B------:R-:W-:Y:S02]  /*5000*/  FSEL R97, R97, -INF , !P2 ;  /* 0xff80000061617808 */ /* 0x000fe40005000000 */
[----:B------:R-:W-:Y:S02]  /*5010*/  FSEL R101, R101, -INF , !P4 ;  /* 0xff80000065657808 */ /* 0x000fe40006000000 */
[----:B-1----:R-:W-:-:S05]  /*5020*/  FMNMX R12, R10, R5, !PT ;  /* 0x000000050a0c7209 */ /* 0x002fca0007800000 */
[----:B------:R-:W1:Y:S02]  /*5030*/  SHFL.BFLY PT, R5, R12, 0x2, 0x1f ;  /* 0x0c401f000c057f89 */ /* 0x000e6400000e0000 */
[----:B-1----:R-:W-:-:S04]  /*5040*/  FMNMX R5, R12, R5, !PT ;  /* 0x000000050c057209 */ /* 0x002fc80007800000 */
[----:B------:R-:W-:-:S04]  /*5050*/  FSETP.NEU.AND P1, PT, R5, -INF , PT ;  /* 0xff8000000500780b */ /* 0x000fc80003f2d000 */
[----:B------:R-:W-:Y:S02]  /*5060*/  FSEL R14, R5, RZ, P1 ;  /* 0x000000ff050e7208 */ /* 0x000fe40000800000 */
[----:B------:R-:W-:Y:S02]  /*5070*/  ISETP.NE.AND P1, PT, R13, RZ, PT ;  /* 0x000000ff0d00720c */ /* 0x000fe40003f25270 */
[----:B------:R-:W-:Y:S01]  /*5080*/  FMNMX R13, R73, R4, !PT ;  /* 0x00000004490d7209 */ /* 0x000fe20007800000 */
[C---:B------:R-:W-:Y:S01]  /*5090*/  FMUL R10, R14.reuse, UR31 ;  /* 0x0000001f0e0a7c20 */ /* 0x040fe20008400000 */
[----:B------:R-:W-:Y:S02]  /*50a0*/  FADD R14, -R14, R9 ;  /* 0x000000090e0e7221 */ /* 0x000fe40000000100 */
[----:B------:R-:W-:Y:S01]  /*50b0*/  FMNMX R4, R76, R13, !PT ;  /* 0x0000000d4c047209 */ /* 0x000fe20007800000 */
[--C-:B------:R-:W-:Y:S01]  /*50c0*/  FFMA R74, R74, UR31, -R10.reuse ;  /* 0x0000001f4a4a7c23 */ /* 0x100fe2000800080a */
[--C-:B------:R-:W-:Y:S01]  /*50d0*/  FFMA R75, R75, UR31, -R10.reuse ;  /* 0x0000001f4b4b7c23 */ /* 0x100fe2000800080a */
        /* <DEDUP_REMOVED lines=16> */
[----:B------:R-:W-:Y:S01]  /*51e0*/  @!P6 FMUL R74, R74, 0.5 ;  /* 0x3f0000004a4ae820 */ /* 0x000fe20000400000 */
[----:B------:R-:W-:Y:S01]  /*51f0*/  FMNMX R13, R85, R4, !PT ;  /* 0x00000004550d7209 */ /* 0x000fe20007800000 */
[--C-:B------:R-:W-:Y:S01]  /*5200*/  FFMA R21, R95, UR31, -R10.reuse ;  /* 0x0000001f5f157c23 */ /* 0x100fe2000800080a */
[----:B------:R-:W-:Y:S01]  /*5210*/  FSETP.GEU.AND P2, PT, R78, -126, PT ;  /* 0xc2fc00004e00780b */ /* 0x000fe20003f4e000 */
[----:B------:R-:W-:Y:S01]  /*5220*/  @!P3 FMUL R75, R75, 0.5 ;  /* 0x3f0000004b4bb820 */ /* 0x000fe20000400000 */
[----:B------:R-:W-:Y:S01]  /*5230*/  FMNMX R4, R88, R13, !PT ;  /* 0x0000000d58047209 */ /* 0x000fe20007800000 */
[----:B------:R-:W1:Y:S01]  /*5240*/  MUFU.EX2 R104, R74 ;  /* 0x0000004a00687308 */ /* 0x000e620000000800 */
[--C-:B------:R-:W-:Y:S01]  /*5250*/  FFMA R99, R99, UR31, -R10.reuse ;  /* 0x0000001f63637c23 */ /* 0x100fe2000800080a */
[----:B------:R-:W-:Y:S01]  /*5260*/  @!P5 FMUL R79, R79, 0.5 ;  /* 0x3f0000004f4fd820 */ /* 0x000fe20000400000 */
[----:B------:R-:W-:Y:S01]  /*5270*/  FMNMX R13, R89, R4, !PT ;  /* 0x00000004590d7209 */ /* 0x000fe20007800000 */
[--C-:B------:R-:W-:Y:S01]  /*5280*/  FFMA R23, R98, UR31, -R10.reuse ;  /* 0x0000001f62177c23 */ /* 0x100fe2000800080a */
[----:B------:R-:W-:Y:S01]  /*5290*/  FFMA R103, R103, UR31, -R10 ;  /* 0x0000001f67677c23 */ /* 0x000fe2000800080a */
[----:B------:R-:W-:Y:S01]  /*52a0*/  @!P4 FMUL R82, R82, 0.5 ;  /* 0x3f0000005252c820 */ /* 0x000fe20000400000 */
[----:B------:R-:W-:Y:S01]  /*52b0*/  FMNMX R4, R92, R13, !PT ;  /* 0x0000000d5c047209 */ /* 0x000fe20007800000 */
[----:B------:R-:W2:Y:S01]  /*52c0*/  MUFU.EX2 R105, R75 ;  /* 0x0000004b00697308 */ /* 0x000ea20000000800 */
[----:B------:R-:W-:Y:S01]  /*52d0*/  FMUL R14, R14, UR31 ;  /* 0x0000001f0e0e7c20 */ /* 0x000fe20008400000 */
[----:B------:R-:W-:Y:S01]  /*52e0*/  @!P2 FMUL R78, R78, 0.5 ;  /* 0x3f0000004e4ea820 */ /* 0x000fe20000400000 */
[----:B------:R-:W-:-:S04]  /*52f0*/  FMNMX R13, R93, R4, !PT ;  /* 0x000000045d0d7209 */ /* 0x000fc80007800000 */
[----:B------:R-:W-:Y:S01]  /*5300*/  FMNMX R4, R96, R13, !PT ;  /* 0x0000000d60047209 */ /* 0x000fe20007800000 */
[----:B------:R-:W3:Y:S01]  /*5310*/  MUFU.EX2 R83, R79 ;  /* 0x0000004f00537308 */ /* 0x000ee20000000800 */
[----:B-1----:R-:W-:Y:S01]  /*5320*/  @!P6 FMUL R104, R104, R104 ;  /* 0x000000686868e220 */ /* 0x002fe20000400000 */
[----:B------:R-:W-:Y:S02]  /*5330*/  FSETP.GEU.AND P6, PT, R12, -126, PT ;  /* 0xc2fc00000c00780b */ /* 0x000fe40003fce000 */
[----:B------:R-:W-:-:S04]  /*5340*/  FMNMX R13, R97, R4, !PT ;  /* 0x00000004610d7209 */ /* 0x000fc80007800000 */
[----:B------:R-:W-:Y:S01]  /*5350*/  FMNMX R4, R100, R13, !PT ;  /* 0x0000000d64047209 */ /* 0x000fe20007800000 */
[----:B--2---:R-:W-:Y:S01]  /*5360*/  @!P3 FMUL R105, R105, R105 ;  /* 0x000000696969b220 */ /* 0x004fe20000400000 */
[----:B------:R-:W1:Y:S01]  /*5370*/  MUFU.EX2 R107, R82 ;  /* 0x00000052006b7308 */ /* 0x000e620000000800 */
[----:B------:R-:W-:Y:S02]  /*5380*/  FSETP.GEU.AND P3, PT, R86, -126, PT ;  /* 0xc2fc00005600780b */ /* 0x000fe40003f6e000 */
[----:B------:R-:W-:Y:S02]  /*5390*/  FMNMX R4, R101, R4, !PT ;  /* 0x0000000465047209 */ /* 0x000fe40007800000 */
[----:B------:R-:W-:Y:S01]  /*53a0*/  @!P6 FMUL R12, R12, 0.5 ;  /* 0x3f0000000c0ce820 */ /* 0x000fe20000400000 */
[----:B---3--:R-:W-:Y:S02]  /*53b0*/  @!P5 FMUL R83, R83, R83 ;  /* 0x000000535353d220 */ /* 0x008fe40000400000 */
[----:B------:R-:W2:Y:S01]  /*53c0*/  SHFL.BFLY PT, R13, R4, 0x1, 0x1f ;  /* 0x0c201f00040d7f89 */ /* 0x000ea200000e0000 */
[----:B------:R-:W3:Y:S01]  /*53d0*/  MUFU.EX2 R106, R78 ;  /* 0x0000004e006a7308 */ /* 0x000ee20000000800 */
[----:B------:R-:W-:-:S04]  /*53e0*/  FSETP.GEU.AND P5, PT, R15, -126, PT ;  /* 0xc2fc00000f00780b */ /* 0x000fc80003fae000 */
[----:B------:R-:W-:-:S03]  /*53f0*/  @!P3 FMUL R86, R86, 0.5 ;  /* 0x3f0000005656b820 */ /* 0x000fc60000400000 */
[----:B------:R4:W5:Y:S01]  /*5400*/  MUFU.EX2 R90, R12 ;  /* 0x0000000c005a7308 */ /* 0x0009620000000800 */
[----:B-1----:R-:W-:Y:S01]  /*5410*/  @!P4 FMUL R107, R107, R107 ;  /* 0x0000006b6b6bc220 */ /* 0x002fe20000400000 */
[----:B------:R-:W-:-:S04]  /*5420*/  FSETP.GEU.AND P4, PT, R20, -126, PT ;  /* 0xc2fc00001400780b */ /* 0x000fc80003f8e000 */
[----:B------:R-:W-:Y:S02]  /*5430*/  @!P5 FMUL R15, R15, 0.5 ;  /* 0x3f0000000f0fd820 */ /* 0x000fe40000400000 */
[----:B------:R-:W1:Y:S01]  /*5440*/  MUFU.EX2 R91, R86 ;  /* 0x00000056005b7308 */ /* 0x000e620000000800 */
[----:B---3--:R-:W-:Y:S01]  /*5450*/  @!P2 FMUL R106, R106, R106 ;  /* 0x0000006a6a6aa220 */ /* 0x008fe20000400000 */
[----:B------:R-:W-:Y:S01]  /*5460*/  FSETP.GEU.AND P2, PT, R87, -126, PT ;  /* 0xc2fc00005700780b */ /* 0x000fe20003f4e000 */
[----:B----4-:R-:W-:Y:S01]  /*5470*/  FFMA R12, R94, UR31, -R10 ;  /* 0x0000001f5e0c7c23 */ /* 0x010fe2000800080a */
[----:B--2---:R-:W-:-:S04]  /*5480*/  FMNMX R4, R4, R13, !PT ;  /* 0x0000000d04047209 */ /* 0x004fc80007800000 */
[----:B------:R2:W3:Y:S01]  /*5490*/  MUFU.EX2 R109, R15 ;  /* 0x0000000f006d7308 */ /* 0x0004e20000000800 */
[----:B------:R-:W-:Y:S01]  /*54a0*/  @!P4 FMUL R20, R20, 0.5 ;  /* 0x3f0000001414c820 */ /* 0x000fe20000400000 */
[----:B-----5:R-:W-:Y:S01]  /*54b0*/  @!P6 FMUL R90, R90, R90 ;  /* 0x0000005a5a5ae220 */ /* 0x020fe20000400000 */
[----:B------:R-:W-:Y:S01]  /*54c0*/  FSETP.GEU.AND P6, PT, R12, -126, PT ;  /* 0xc2fc00000c00780b */ /* 0x000fe20003fce000 */
[----:B------:R-:W4:Y:S03]  /*54d0*/  SHFL.BFLY PT, R13, R4, 0x2, 0x1f ;  /* 0x0c401f00040d7f89 */ /* 0x000f2600000e0000 */
[----:B------:R-:W-:Y:S01]  /*54e0*/  @!P2 FMUL R87, R87, 0.5 ;  /* 0x3f0000005757a820 */ /* 0x000fe20000400000 */
[----:B------:R-:W5:Y:S01]  /*54f0*/  MUFU.EX2 R94, R20 ;  /* 0x00000014005e7308 */ /* 0x000f620000000800 */
[----:B-1----:R-:W-:Y:S01]  /*5500*/  @!P3 FMUL R91, R91, R91 ;  /* 0x0000005b5b5bb220 */ /* 0x002fe20000400000 */
[----:B------:R-:W-:Y:S01]  /*5510*/  FSETP.GEU.AND P3, PT, R21, -126, PT ;  /* 0xc2fc00001500780b */ /* 0x000fe20003f6e000 */
[----:B--2---:R-:W-:-:S05]  /*5520*/  FFMA R15, R102, UR31, -R10 ;  /* 0x0000001f660f7c23 */ /* 0x004fca000800080a */
[----:B------:R-:W1:Y:S01]  /*5530*/  MUFU.EX2 R108, R87 ;  /* 0x00000057006c7308 */ /* 0x000e620000000800 */
[----:B------:R-:W-:Y:S01]  /*5540*/  @!P6 FMUL R12, R12, 0.5 ;  /* 0x3f0000000c0ce820 */ /* 0x000fe20000400000 */
[----:B---3--:R-:W-:Y:S01]  /*5550*/  @!P5 FMUL R109, R109, R109 ;  /* 0x0000006d6d6dd220 */ /* 0x008fe20000400000 */
[----:B------:R-:W-:-:S04]  /*5560*/  FSETP.GEU.AND P5, PT, R99, -126, PT ;  /* 0xc2fc00006300780b */ /* 0x000fc80003fae000 */
[----:B------:R-:W-:Y:S01]  /*5570*/  @!P3 FMUL R21, R21, 0.5 ;  /* 0x3f0000001515b820 */ /* 0x000fe20000400000 */
[----:B------:R-:W2:Y:S01]  /*5580*/  MUFU.EX2 R95, R12 ;  /* 0x0000000c005f7308 */ /* 0x000ea20000000800 */
[----:B-----5:R-:W-:Y:S01]  /*5590*/  @!P4 FMUL R94, R94, R94 ;  /* 0x0000005e5e5ec220 */ /* 0x020fe20000400000 */
[----:B----4-:R-:W-:-:S06]  /*55a0*/  FMNMX R4, R4, R13, !PT ;  /* 0x0000000d04047209 */ /* 0x010fcc0007800000 */
[----:B------:R-:W3:Y:S01]  /*55b0*/  MUFU.EX2 R98, R21 ;  /* 0x0000001500627308 */ /* 0x000ee20000000800 */
[----:B------:R-:W-:Y:S01]  /*55c0*/  FSETP.NEU.AND P4, PT, R4, -INF , PT ;  /* 0xff8000000400780b */ /* 0x000fe20003f8d000 */
[----:B-1----:R-:W-:Y:S01]  /*55d0*/  @!P2 FMUL R108, R108, R108 ;  /* 0x0000006c6c6ca220 */ /* 0x002fe20000400000 */
[----:B------:R-:W-:Y:S01]  /*55e0*/  FSETP.GEU.AND P2, PT, R23, -126, PT ;  /* 0xc2fc00001700780b */ /* 0x000fe20003f4e000 */
[----:B------:R-:W-:Y:S01]  /*55f0*/  @!P5 FMUL R99, R99, 0.5 ;  /* 0x3f0000006363d820 */ /* 0x000fe20000400000 */
[----:B------:R-:W-:Y:S02]  /*5600*/  FSEL R13, R4, RZ, P4 ;  /* 0x000000ff040d7208 */ /* 0x000fe40002000000 */
[----:B------:R-:W-:Y:S01]  /*5610*/  FSETP.GEU.AND P4, PT, R15, -126, PT ;  /* 0xc2fc00000f00780b */ /* 0x000fe20003f8e000 */
[----:B--2---:R-:W-:Y:S02]  /*5620*/  @!P6 FMUL R95, R95, R95 ;  /* 0x0000005f5f5fe220 */ /* 0x004fe40000400000 */
[----:B------:R-:W-:Y:S01]  /*5630*/  FMUL R10, R13, UR31 ;  /* 0x0000001f0d0a7c20 */ /* 0x000fe20008400000 */
[----:B------:R-:W1:Y:S01]  /*5640*/  MUFU.EX2 R99, R99 ;  /* 0x0000006300637308 */ /* 0x000e620000000800 */
[----:B------:R-:W-:Y:S01]  /*5650*/  FSETP.GEU.AND P6, PT, R103, -126, PT ;  /* 0xc2fc00006700780b */ /* 0x000fe20003fce000 */
[----:B------:R-:W-:Y:S01]  /*5660*/  FADD R13, -R13, R8 ;  /* 0x000000080d0d7221 */ /* 0x000fe20000000100 */
[--C-:B------:R-:W-:Y:S01]  /*5670*/  FFMA R11, R11, UR31, -R10.reuse ;  /* 0x0000001f0b0b7c23 */ /* 0x100fe2000800080a */
[--C-:B------:R-:W-:Y:S01]  /*5680*/  FFMA R76, R76, UR31, -R10.reuse ;  /* 0x0000001f4c4c7c23 */ /* 0x100fe2000800080a */
[----:B------:R-:W-:Y:S01]  /*5690*/  @!P2 FMUL R23, R23, 0.5 ;  /* 0x3f0000001717a820 */ /* 0x000fe20000400000 */
[----:B---3--:R-:W-:Y:S01]  /*56a0*/  @!P3 FMUL R98, R98, R98 ;  /* 0x000000626262b220 */ /* 0x008fe20000400000 */
[--C-:B------:R-:W-:Y:S01]  /*56b0*/  FFMA R73, R73, UR31, -R10.reuse ;  /* 0x0000001f49497c23 */ /* 0x100fe2000800080a */
[----:B------:R-:W-:Y:S01]  /*56c0*/  FSETP.GEU.AND P3, PT, R11, -126, PT ;  /* 0xc2fc00000b00780b */ /* 0x000fe20003f6e000 */
[----:B------:R-:W2:Y:S01]  /*56d0*/  MUFU.EX2 R102, R23 ;  /* 0x0000001700667308 */ /* 0x000ea20000000800 */
[----:B------:R-:W-:Y:S01]  /*56e0*/  @!P4 FMUL R15, R15, 0.5 ;  /* 0x3f0000000f0fc820 */ /* 0x000fe20000400000 */
[--C-:B------:R-:W-:Y:S01]  /*56f0*/  FFMA R80, R80, UR31, -R10.reuse ;  /* 0x0000001f50507c23 */ /* 0x100fe2000800080a */
[--C-:B------:R-:W-:Y:S01]  /*5700*/  FFMA R81, R81, UR31, -R10.reuse ;  /* 0x0000001f51517c23 */ /* 0x100fe2000800080a */
[--C-:B------:R-:W-:Y:S01]  /*5710*/  FFMA R77, R77, UR31, -R10.reuse ;  /* 0x0000001f4d4d7c23 */ /* 0x100fe2000800080a */
[----:B------:R-:W-:Y:S01]  /*5720*/  @!P6 FMUL R103, R103, 0.5 ;  /* 0x3f0000006767e820 */ /* 0x000fe20000400000 */
[--C-:B------:R-:W-:Y:S01]  /*5730*/  FFMA R85, R85, UR31, -R10.reuse ;  /* 0x0000001f55557c23 */ /* 0x100fe2000800080a */
[--C-:B------:R-:W-:Y:S01]  /*5740*/  FFMA R84, R84, UR31, -R10.reuse ;  /* 0x0000001f54547c23 */ /* 0x100fe2000800080a */
[----:B-1----:R-:W-:Y:S01]  /*5750*/  @!P5 FMUL R99, R99, R99 ;  /* 0x000000636363d220 */ /* 0x002fe20000400000 */
[----:B------:R-:W-:Y:S01]  /*5760*/  FSETP.GEU.AND P5, PT, R76, -126, PT ;  /* 0xc2fc00004c00780b */ /* 0x000fe20003fae000 */
[----:B------:R-:W1:Y:S01]  /*5770*/  MUFU.EX2 R110, R15 ;  /* 0x0000000f006e7308 */ /* 0x000e620000000800 */
[--C-:B------:R-:W-:Y:S01]  /*5780*/  FFMA R88, R88, UR31, -R10.reuse ;  /* 0x0000001f58587c23 */ /* 0x100fe2000800080a */
[----:B------:R-:W-:Y:S01]  /*5790*/  @!P3 FMUL R11, R11, 0.5 ;  /* 0x3f0000000b0bb820 */ /* 0x000fe20000400000 */
[--C-:B------:R-:W-:Y:S01]  /*57a0*/  FFMA R89, R89, UR31, -R10.reuse ;  /* 0x0000001f59597c23 */ /* 0x100fe2000800080a */
[--C-:B------:R-:W-:Y:S01]  /*57b0*/  FFMA R92, R92, UR31, -R10.reuse ;  /* 0x0000001f5c5c7c23 */ /* 0x100fe2000800080a */
[--C-:B------:R-:W-:Y:S01]  /*57c0*/  FFMA R96, R96, UR31, -R10.reuse ;  /* 0x0000001f60607c23 */ /* 0x100fe2000800080a */
[--C-:B------:R-:W-:Y:S01]  /*57d0*/  FFMA R93, R93, UR31, -R10.reuse ;  /* 0x0000001f5d5d7c23 */ /* 0x100fe2000800080a */
[----:B--2---:R-:W-:Y:S01]  /*57e0*/  @!P2 FMUL R102, R102, R102 ;  /* 0x000000666666a220 */ /* 0x004fe20000400000 */
[----:B------:R-:W2:Y:S01]  /*57f0*/  MUFU.EX2 R103, R103 ;  /* 0x0000006700677308 */ /* 0x000ea20000000800 */
[----:B------:R-:W-:Y:S01]  /*5800*/  FSETP.GEU.AND P2, PT, R73, -126, PT ;  /* 0xc2fc00004900780b */ /* 0x000fe20003f4e000 */
[--C-:B------:R-:W-:Y:S01]  /*5810*/  FFMA R97, R97, UR31, -R10.reuse ;  /* 0x0000001f61617c23 */ /* 0x100fe2000800080a */
[--C-:B------:R-:W-:Y:S01]  /*5820*/  FFMA R100, R100, UR31, -R10.reuse ;  /* 0x0000001f64647c23 */ /* 0x100fe2000800080a */
[----:B------:R-:W-:Y:S01]  /*5830*/  @!P5 FMUL R76, R76, 0.5 ;  /* 0x3f0000004c4cd820 */ /* 0x000fe20000400000 */
[----:B------:R-:W-:Y:S01]  /*5840*/  FFMA R10, R101, UR31, -R10 ;  /* 0x0000001f650a7c23 */ /* 0x000fe2000800080a */
[----:B------:R-:W-:Y:S01]  /*5850*/  FMUL R13, R13, UR31 ;  /* 0x0000001f0d0d7c20 */ /* 0x000fe20008400000 */
[----:B------:R-:W-:Y:S01]  /*5860*/  FADD R8, R104, R109 ;  /* 0x0000006d68087221 */ /* 0x000fe20000000000 */
[----:B------:R-:W3:Y:S01]  /*5870*/  MUFU.EX2 R72, R11 ;  /* 0x0000000b00487308 */ /* 0x000ee20000000800 */
[----:B-1----:R-:W-:Y:S01]  /*5880*/  @!P4 FMUL R110, R110, R110 ;  /* 0x0000006e6e6ec220 */ /* 0x002fe20000400000 */
[----:B------:R-:W-:Y:S01]  /*5890*/  FSETP.GEU.AND P4, PT, R77, -126, PT ;  /* 0xc2fc00004d00780b */ /* 0x000fe20003f8e000 */
[----:B------:R-:W-:-:S02]  /*58a0*/  FADD R20, R106, R95 ;  /* 0x0000005f6a147221 */ /* 0x000fc40000000000 */
[----:B------:R-:W-:Y:S01]  /*58b0*/  FADD R75, R91, R110 ;  /* 0x0000006e5b4b7221 */ /* 0x000fe20000000000 */
[----:B------:R-:W-:Y:S02]  /*58c0*/  @!P2 FMUL R73, R73, 0.5 ;  /* 0x3f0000004949a820 */ /* 0x000fe40000400000 */
[----:B------:R-:W1:Y:S01]  /*58d0*/  MUFU.EX2 R74, R76 ;  /* 0x0000004c004a7308 */ /* 0x000e620000000800 */
[----:B--2---:R-:W-:Y:S01]  /*58e0*/  @!P6 FMUL R103, R103, R103 ;  /* 0x000000676767e220 */ /* 0x004fe20000400000 */
[----:B------:R-:W-:-:S05]  /*58f0*/  FSETP.GEU.AND P6, PT, R80, -126, PT ;  /* 0xc2fc00005000780b */ /* 0x000fca0003fce000 */
[----:B------:R-:W-:Y:S01]  /*5900*/  @!P4 FMUL R77, R77, 0.5 ;  /* 0x3f0000004d4dc820 */ /* 0x000fe20000400000 */
[----:B------:R2:W4:Y:S01]  /*5910*/  MUFU.EX2 R15, R73 ;  /* 0x00000049000f7308 */ /* 0x0005220000000800 */
[----:B---3--:R-:W-:Y:S01]  /*5920*/  @!P3 FMUL R72, R72, R72 ;  /* 0x000000484848b220 */ /* 0x008fe20000400000 */
[----:B------:R-:W-:-:S05]  /*5930*/  FSETP.GEU.AND P3, PT, R81, -126, PT ;  /* 0xc2fc00005100780b */ /* 0x000fca0003f6e000 */
[----:B------:R-:W-:Y:S01]  /*5940*/  @!P6 FMUL R80, R80, 0.5 ;  /* 0x3f0000005050e820 */ /* 0x000fe20000400000 */
[----:B------:R3:W5:Y:S01]  /*5950*/  MUFU.EX2 R11, R77 ;  /* 0x0000004d000b7308 */ /* 0x0007620000000800 */
[----:B-1----:R-:W-:Y:S01]  /*5960*/  @!P5 FMUL R74, R74, R74 ;  /* 0x0000004a4a4ad220 */ /* 0x002fe20000400000 */
[----:B------:R-:W-:Y:S01]  /*5970*/  FSETP.GEU.AND P5, PT, R85, -126, PT ;  /* 0xc2fc00005500780b */ /* 0x000fe20003fae000 */
[----:B--2---:R-:W-:-:S04]  /*5980*/  FADD R73, R107, R102 ;  /* 0x000000666b497221 */ /* 0x004fc80000000000 */
[----:B------:R-:W-:Y:S01]  /*5990*/  @!P3 FMUL R81, R81, 0.5 ;  /* 0x3f0000005151b820 */ /* 0x000fe20000400000 */
[----:B------:R-:W1:Y:S01]  /*59a0*/  MUFU.EX2 R80, R80 ;  /* 0x0000005000507308 */ /* 0x000e620000000800 */
[----:B----4-:R-:W-:Y:S01]  /*59b0*/  @!P2 FMUL R15, R15, R15 ;  /* 0x0000000f0f0fa220 */ /* 0x010fe20000400000 */
[----:B------:R-:W-:Y:S01]  /*59c0*/  FSETP.GEU.AND P2, PT, R84, -126, PT ;  /* 0xc2fc00005400780b */ /* 0x000fe20003f4e000 */
[----:B------:R-:W-:Y:S01]  /*59d0*/  FADD R76, R8, R73 ;  /* 0x00000049084c7221 */ /* 0x000fe20000000000 */
[----:B------:R-:W-:Y:S01]  /*59e0*/  FADD R8, R105, R94 ;  /* 0x0000005e69087221 */ /* 0x000fe20000000000 */
[----:B------:R-:W-:Y:S01]  /*59f0*/  FADD R73, R90, R99 ;  /* 0x000000635a497221 */ /* 0x000fe20000000000 */
[----:B---3--:R-:W-:Y:S01]  /*5a00*/  FADD R77, R108, R103 ;  /* 0x000000676c4d7221 */ /* 0x008fe20000000000 */
[----:B------:R-:W-:Y:S01]  /*5a10*/  @!P5 FMUL R85, R85, 0.5 ;  /* 0x3f0000005555d820 */ /* 0x000fe20000400000 */
[----:B------:R-:W2:Y:S01]  /*5a20*/  MUFU.EX2 R81, R81 ;  /* 0x0000005100517308 */ /* 0x000ea20000000800 */
[----:B-----5:R-:W-:Y:S01]  /*5a30*/  @!P4 FMUL R11, R11, R11 ;  /* 0x0000000b0b0bc220 */ /* 0x020fe20000400000 */
[----:B------:R-:W-:-:S05]  /*5a40*/  FSETP.GEU.AND P4, PT, R88, -126, PT ;  /* 0xc2fc00005800780b */ /* 0x000fca0003f8e000 */
[----:B------:R-:W-:Y:S01]  /*5a50*/  @!P2 FMUL R84, R84, 0.5 ;  /* 0x3f0000005454a820 */ /* 0x000fe20000400000 */
[----:B------:R-:W3:Y:S01]  /*5a60*/  MUFU.EX2 R85, R85 ;  /* 0x0000005500557308 */ /* 0x000ee20000000800 */
[----:B-1----:R-:W-:Y:S01]  /*5a70*/  @!P6 FMUL R80, R80, R80 ;  /* 0x000000505050e220 */ /* 0x002fe20000400000 */
[----:B------:R-:W-:-:S05]  /*5a80*/  FSETP.GEU.AND P6, PT, R89, -126, PT ;  /* 0xc2fc00005900780b */ /* 0x000fca0003fce000 */
[----:B------:R-:W-:Y:S01]  /*5a90*/  @!P4 FMUL R88, R88, 0.5 ;  /* 0x3f0000005858c820 */ /* 0x000fe20000400000 */
        /* <DEDUP_REMOVED lines=11> */
[----:B--2---:R-:W-:-:S04]  /*5b50*/  FADD R88, R8, R73 ;  /* 0x0000004908587221 */ /* 0x004fc80000000000 */
[----:B------:R-:W-:Y:S01]  /*5b60*/  @!P5 FMUL R96, R96, 0.5 ;  /* 0x3f0000006060d820 */ /* 0x000fe20000400000 */
[----:B------:R-:W1:Y:S01]  /*5b70*/  MUFU.EX2 R23, R92 ;  /* 0x0000005c00177308 */ /* 0x000e620000000800 */
[----:B----4-:R-:W-:Y:S01]  /*5b80*/  @!P4 FMUL R21, R21, R21 ;  /* 0x000000151515c220 */ /* 0x010fe20000400000 */
[----:B------:R-:W-:-:S03]  /*5b90*/  FSETP.GEU.AND P4, PT, R97, -126, PT ;  /* 0xc2fc00006100780b */ /* 0x000fc60003f8e000 */
[----:B------:R-:W-:Y:S01]  /*5ba0*/  FADD R8, R72, R21 ;  /* 0x0000001548087221 */ /* 0x000fe20000000000 */
[----:B------:R-:W-:Y:S01]  /*5bb0*/  F2FP.F16.F32.PACK_AB R72, R15, R72 ;  /* 0x000000480f48723e */ /* 0x000fe200000000ff */
[----:B------:R-:W-:Y:S01]  /*5bc0*/  @!P2 FMUL R93, R93, 0.5 ;  /* 0x3f0000005d5da820 */ /* 0x000fe20000400000 */
[----:B------:R-:W2:Y:S01]  /*5bd0*/  MUFU.EX2 R87, R96 ;  /* 0x0000006000577308 */ /* 0x000ea20000000800 */
[----:B---3--:R-:W-:Y:S01]  /*5be0*/  @!P6 FMUL R12, R12, R12 ;  /* 0x0000000c0c0ce220 */ /* 0x008fe20000400000 */
[----:B------:R-:W-:-:S05]  /*5bf0*/  FSETP.GEU.AND P6, PT, R100, -126, PT ;  /* 0xc2fc00006400780b */ /* 0x000fca0003fce000 */
[----:B------:R-:W-:Y:S01]  /*5c00*/  @!P4 FMUL R97, R97, 0.5 ;  /* 0x3f0000006161c820 */ /* 0x000fe20000400000 */
[----:B------:R3:W4:Y:S01]  /*5c10*/  MUFU.EX2 R82, R93 ;  /* 0x0000005d00527308 */ /* 0x0007220000000800 */
[----:B-1----:R-:W-:Y:S01]  /*5c20*/  @!P3 FMUL R23, R23, R23 ;  /* 0x000000171717b220 */ /* 0x002fe20000400000 */
[----:B------:R-:W-:-:S05]  /*5c30*/  FSETP.GEU.AND P3, PT, R10, -126, PT ;  /* 0xc2fc00000a00780b */ /* 0x000fca0003f6e000 */
[----:B------:R-:W-:Y:S01]  /*5c40*/  @!P6 FMUL R100, R100, 0.5 ;  /* 0x3f0000006464e820 */ /* 0x000fe20000400000 */
[----:B------:R-:W1:Y:S01]  /*5c50*/  MUFU.EX2 R84, R97 ;  /* 0x0000006100547308 */ /* 0x000e620000000800 */
[----:B--2---:R-:W-:Y:S01]  /*5c60*/  @!P5 FMUL R87, R87, R87 ;  /* 0x000000575757d220 */ /* 0x004fe20000400000 */
[----:B------:R-:W-:Y:S01]  /*5c70*/  FSETP.GEU.AND P5, PT, R13, -126, PT ;  /* 0xc2fc00000d00780b */ /* 0x000fe20003fae000 */
[----:B---3--:R-:W-:Y:S02]  /*5c80*/  FADD R93, R20, R75 ;  /* 0x0000004b145d7221 */ /* 0x008fe40000000000 */
[----:B------:R-:W-:Y:S02]  /*5c90*/  FADD R73, R80, R87 ;  /* 0x0000005750497221 */ /* 0x000fe40000000000 */
[----:B------:R-:W-:Y:S01]  /*5ca0*/  @!P3 FMUL R10, R10, 0.5 ;  /* 0x3f0000000a0ab820 */ /* 0x000fe20000400000 */
[----:B------:R-:W2:Y:S01]  /*5cb0*/  MUFU.EX2 R9, R100 ;  /* 0x0000006400097308 */ /* 0x000ea20000000800 */
[----:B----4-:R-:W-:Y:S01]  /*5cc0*/  @!P2 FMUL R82, R82, R82 ;  /* 0x000000525252a220 */ /* 0x010fe20000400000 */
[----:B------:R-:W-:Y:S01]  /*5cd0*/  FSETP.GEU.AND P2, PT, R14, -126, PT ;  /* 0xc2fc00000e00780b */ /* 0x000fe20003f4e000 */
[----:B------:R-:W-:Y:S01]  /*5ce0*/  FADD R8, R8, R73 ;  /* 0x0000004908087221 */ /* 0x000fe20000000000 */
[----:B------:R-:W-:Y:S01]  /*5cf0*/  FADD R76, R76, R93 ;  /* 0x0000005d4c4c7221 */ /* 0x000fe20000000000 */
[----:B------:R-:W-:Y:S01]  /*5d00*/  FADD R20, R11, R82 ;  /* 0x000000520b147221 */ /* 0x000fe20000000000 */
[----:B------:R-:W-:Y:S01]  /*5d10*/  F2FP.F16.F32.PACK_AB R73, R105, R104 ;  /* 0x000000686949723e */ /* 0x000fe200000000ff */
[----:B------:R-:W-:Y:S01]  /*5d20*/  @!P5 FMUL R13, R13, 0.5 ;  /* 0x3f0000000d0dd820 */ /* 0x000fe20000400000 */
[----:B------:R3:W4:Y:S01]  /*5d30*/  MUFU.EX2 R86, R10 ;  /* 0x0000000a00567308 */ /* 0x0007220000000800 */
[----:B-1----:R-:W-:Y:S01]  /*5d40*/  @!P4 FMUL R84, R84, R84 ;  /* 0x000000545454c220 */ /* 0x002fe20000400000 */
[----:B------:R-:W-:-:S03]  /*5d50*/  F2FP.F16.F32.PACK_AB R82, R82, R23 ;  /* 0x000000175252723e */ /* 0x000fc600000000ff */
[----:B------:R-:W-:Y:S01]  /*5d60*/  FADD R75, R81, R84 ;  /* 0x00000054514b7221 */ /* 0x000fe20000000000 */
[----:B------:R-:W-:Y:S01]  /*5d70*/  F2FP.F16.F32.PACK_AB R84, R84, R87 ;  /* 0x000000575454723e */ /* 0x000fe200000000ff */
[----:B------:R-:W-:Y:S01]  /*5d80*/  @!P2 FMUL R14, R14, 0.5 ;  /* 0x3f0000000e0ea820 */ /* 0x000fe20000400000 */
[----:B------:R-:W1:Y:S01]  /*5d90*/  MUFU.EX2 R13, R13 ;  /* 0x0000000d000d7308 */ /* 0x000e620000000800 */
[----:B---3--:R-:W-:Y:S01]  /*5da0*/  FADD R10, R83, R98 ;  /* 0x00000062530a7221 */ /* 0x008fe20000000000 */
[----:B--2---:R-:W-:-:S03]  /*5db0*/  @!P6 FMUL R9, R9, R9 ;  /* 0x000000090909e220 */ /* 0x004fc60000400000 */
[----:B------:R-:W-:Y:S01]  /*5dc0*/  FADD R97, R10, R77 ;  /* 0x0000004d0a617221 */ /* 0x000fe20000000000 */
[----:B------:R-:W-:Y:S01]  /*5dd0*/  FADD R10, R15, R12 ;  /* 0x0000000c0f0a7221 */ /* 0x000fe20000000000 */
[----:B------:R-:W-:Y:S01]  /*5de0*/  FADD R77, R78, R9 ;  /* 0x000000094e4d7221 */ /* 0x000fe20000000000 */
[----:B------:R2:W3:Y:S01]  /*5df0*/  MUFU.EX2 R89, R14 ;  /* 0x0000000e00597308 */ /* 0x0004e20000000800 */
[----:B----4-:R-:W-:Y:S01]  /*5e00*/  @!P3 FMUL R86, R86, R86 ;  /* 0x000000565656b220 */ /* 0x010fe20000400000 */
[----:B------:R-:W-:Y:S01]  /*5e10*/  FADD R10, R10, R75 ;  /* 0x0000004b0a0a7221 */ /* 0x000fe20000000000 */
[----:B------:R-:W-:Y:S01]  /*5e20*/  FADD R97, R88, R97 ;  /* 0x0000006158617221 */ /* 0x000fe20000000000 */
[----:B------:R-:W-:Y:S01]  /*5e30*/  F2FP.F16.F32.PACK_AB R75, R83, R106 ;  /* 0x0000006a534b723e */ /* 0x000fe200000000ff */
[C---:B------:R-:W-:Y:S01]  /*5e40*/  FADD R79, R85.reuse, R86 ;  /* 0x00000056554f7221 */ /* 0x040fe20000000000 */
[----:B------:R-:W-:Y:S01]  /*5e50*/  F2FP.F16.F32.PACK_AB R78, R85, R78 ;  /* 0x0000004e554e723e */ /* 0x000fe200000000ff */
[----:B------:R-:W-:Y:S01]  /*5e60*/  FADD R76, R76, R97 ;  /* 0x000000614c4c7221 */ /* 0x000fe20000000000 */
[----:B------:R-:W-:Y:S01]  /*5e70*/  F2FP.F16.F32.PACK_AB R83, R98, R95 ;  /* 0x0000005f6253723e */ /* 0x000fe200000000ff */
[----:B--2---:R-:W-:Y:S01]  /*5e80*/  FADD R14, R74, R23 ;  /* 0x000000174a0e7221 */ /* 0x004fe20000000000 */
[----:B------:R-:W-:Y:S01]  /*5e90*/  FADD R79, R20, R79 ;  /* 0x0000004f144f7221 */ /* 0x000fe20000000000 */
[----:B-1----:R-:W-:Y:S01]  /*5ea0*/  @!P5 FMUL R13, R13, R13 ;  /* 0x0000000d0d0dd220 */ /* 0x002fe20000400000 */
[----:B------:R-:W-:Y:S01]  /*5eb0*/  F2FP.F16.F32.PACK_AB R74, R11, R74 ;  /* 0x0000004a0b4a723e */ /* 0x000fe200000000ff */
[----:B------:R-:W-:Y:S01]  /*5ec0*/  FADD R77, R14, R77 ;  /* 0x0000004d0e4d7221 */ /* 0x000fe20000000000 */
[----:B------:R-:W-:Y:S01]  /*5ed0*/  FADD R79, R10, R79 ;  /* 0x0000004f0a4f7221 */ /* 0x000fe20000000000 */
[-C--:B------:R-:W-:Y:S01]  /*5ee0*/  FMUL R24, R24, R13.reuse ;  /* 0x0000000d18187220 */ /* 0x080fe20000400000 */
[----:B------:R-:W-:Y:S01]  /*5ef0*/  FMUL R25, R25, R13 ;  /* 0x0000000d19197220 */ /* 0x000fe20000400000 */
[----:B------:R-:W-:Y:S01]  /*5f00*/  FADD R8, R8, R77 ;  /* 0x0000004d08087221 */ /* 0x000fe20000000000 */
[----:B---3--:R-:W-:Y:S01]  /*5f10*/  @!P2 FMUL R89, R89, R89 ;  /* 0x000000595959a220 */ /* 0x008fe20000400000 */
[----:B------:R-:W-:Y:S01]  /*5f20*/  F2FP.F16.F32.PACK_AB R77, R90, R107 ;  /* 0x0000006b5a4d723e */ /* 0x000fe200000000ff */
[----:B------:R-:W-:Y:S01]  /*5f30*/  FMUL R28, R28, R13 ;  /* 0x0000000d1c1c7220 */ /* 0x000fe20000400000 */
[----:B------:R-:W-:Y:S01]  /*5f40*/  FADD R8, R8, R79 ;  /* 0x0000004f08087221 */ /* 0x000fe20000000000 */
[----:B------:R-:W-:Y:S01]  /*5f50*/  FFMA R6, R89, R6, R76 ;  /* 0x0000000659067223 */ /* 0x000fe2000000004c */
[----:B------:R-:W-:Y:S01]  /*5f60*/  F2FP.F16.F32.PACK_AB R76, R81, R80 ;  /* 0x00000050514c723e */ /* 0x000fe200000000ff */
        /* <DEDUP_REMOVED lines=52> */
[----:B------:R-:W-:Y:S01]  /*62b0*/  F2FP.F16.F32.PACK_AB R86, R86, R9 ;  /* 0x000000095656723e */ /* 0x000fe200000000ff */
[----:B-12---:R-:W-:Y:S06]  /*62c0*/  @!P0 BRA `(.L_x_41) ;  /* 0x0000000000048947 */ /* 0x006fec0003800000 */
[----:B------:R-:W-:Y:S01]  /*62d0*/  BPT.TRAP 0x1 ;  /* 0x000000040000795c */ /* 0x000fe20000300000 */
.L_x_41:
[----:B------:R-:W-:Y:S05]  /*62e0*/  @P2 BRA `(.L_x_42) ;  /* 0x0000000000082947 */ /* 0x000fea0003800000 */
[----:B------:R-:W1:Y:S02]  /*62f0*/  SYNCS.PHASECHK.TRANS64.TRYWAIT P2, [UR6+0x19400], R8 ;  /* 0x01940008ff0075a7 */ /* 0x000e640008040146 */
[----:B-1----:R-:W-:Y:S05]  /*6300*/  @!P2 BRA `(.L_x_43) ;  /* 0x0000003c0000a947 */ /* 0x002fea0003800000 */
.L_x_42:
        /* <DEDUP_REMOVED lines=24> */
.L_x_44:
[----:B------:R-:W-:-:S04]  /*6490*/  ULEA UR6, UR30, UR38, 0x3 ;  /* 0x000000261e067291 */ /* 0x000fc8000f8e183f */
[----:B------:R-:W-:-:S04]  /*64a0*/  UIADD3 UR6, UR6, 0x19428, URZ ;  /* 0x0001942806067890 */ /* 0x000fc8000fffe03f */
[----:B------:R-:W-:-:S09]  /*64b0*/  UPRMT UR6, URZ, 0x654, UR6 ;  /* 0x000006543f067896 */ /* 0x000fd20008000006 */
[----:B------:R-:W-:Y:S01]  /*64c0*/  SYNCS.ARRIVE.TRANS64.RED.A1T0 RZ, [UR6], RZ ;  /* 0x000000ffffff79a7 */ /* 0x000fe20008100406 */
[----:B------:R-:W-:Y:S05]  /*64d0*/  @P1 BRA `(.L_x_45) ;  /* 0x0000000000041947 */ /* 0x000fea0003800000 */
[----:B------:R-:W-:Y:S01]  /*64e0*/  BPT.TRAP 0x1 ;  /* 0x000000040000795c */ /* 0x000fe20000300000 */
.L_x_45:
[----:B------:R-:W-:-:S04]  /*64f0*/  UIADD3 UR30, UR30, 0x1, URZ ;  /* 0x000000011e1e7890 */ /* 0x000fc8000fffe03f */
[----:B------:R-:W-:-:S04]  /*6500*/  UISETP.NE.AND UP0, UPT, UR30, 0x5, UPT ;  /* 0x000000051e00788c */ /* 0x000fc8000bf05270 */
[----:B------:R-:W-:Y:S01]  /*6510*/  USEL UR30, UR30, URZ, UP0 ;  /* 0x0000003f1e1e7287 */ /* 0x000fe20008000000 */
[----:B------:R-:W-:Y:S11]  /*6520*/  @!P0 BRA `(.L_x_46) ;  /* 0x0000000000048947 */ /* 0x000ff60003800000 */
[----:B------:R-:W-:Y:S01]  /*6530*/  BPT.TRAP 0x1 ;  /* 0x000000040000795c */ /* 0x000fe20000300000 */
.L_x_46:
[----:B------:R-:W-:-:S04]  /*6540*/  ULEA UR6, UR30, UR38, 0x3 ;  /* 0x000000261e067291 */ /* 0x000fc8000f8e183f */
[----:B------:R-:W-:-:S04]  /*6550*/  UIADD3 UR6, UR6, 0x19428, URZ ;  /* 0x0001942806067890 */ /* 0x000fc8000fffe03f */
[----:B------:R-:W-:-:S09]  /*6560*/  UPRMT UR6, URZ, 0x654, UR6 ;  /* 0x000006543f067896 */ /* 0x000fd20008000006 */
[----:B------:R-:W-:Y:S01]  /*6570*/  SYNCS.ARRIVE.TRANS64.RED.A1T0 RZ, [UR6], RZ ;  /* 0x000000ffffff79a7 */ /* 0x000fe20008100406 */
[----:B------:R-:W-:Y:S05]  /*6580*/  @P1 BRA `(.L_x_47) ;  /* 0x0000000000041947 */ /* 0x000fea0003800000 */
[----:B------:R-:W-:Y:S01]  /*6590*/  BPT.TRAP 0x1 ;  /* 0x000000040000795c */ /* 0x000fe20000300000 */
.L_x_47:
[----:B------:R-:W-:Y:S01]  /*65a0*/  UIADD3 UR10, UR10, 0x1, URZ ;  /* 0x000000010a0a7890 */ /* 0x000fe2000fffe03f */
[C---:B------:R-:W-:Y:S01]  /*65b0*/  ISETP.GT.AND P2, PT, R7.reuse, 0x1, PT ;  /* 0x000000010700780c */ /* 0x040fe20003f44270 */
[----:B------:R-:W-:Y:S01]  /*65c0*/  UIADD3 UR30, UR30, 0x1, URZ ;  /* 0x000000011e1e7890 */ /* 0x000fe2000fffe03f */
[----:B------:R-:W-:Y:S01]  /*65d0*/  VIADD R7, R7, 0xffffffff ;  /* 0xffffffff07077836 */ /* 0x000fe20000000000 */
[----:B------:R-:W-:Y:S01]  /*65e0*/  UISETP.NE.AND UP1, UPT, UR10, 0x5, UPT ;  /* 0x000000050a00788c */ /* 0x000fe2000bf25270 */
[----:B------:R-:W-:Y:S01]  /*65f0*/  IADD3 R3, R3, 0x40, RZ ;  /* 0x0000004003037810 */ /* 0x000fe20007ffe0ff */
[----:B------:R-:W-:Y:S01]  /*6600*/  UISETP.NE.AND UP0, UPT, UR30, 0x5, UPT ;  /* 0x000000051e00788c */ /* 0x000fe2000bf05270 */
[----:B-1----:R-:W-:Y:S01]  /*6610*/  IMAD.MOV.U32 R8, RZ, RZ, R4 ;  /* 0x000000ffff087224 */ /* 0x002fe200078e0004 */
[----:B------:R-:W-:Y:S01]  /*6620*/  USEL UR6, URZ, 0x1, UP1 ;  /* 0x000000013f067887 */ /* 0x000fe20008800000 */
[----:B------:R-:W-:Y:S01]  /*6630*/  MOV R9, R5 ;  /* 0x0000000500097202 */ /* 0x000fe20000000f00 */
[----:B------:R-:W-:-:S02]  /*6640*/  USEL UR30, UR30, URZ, UP0 ;  /* 0x0000003f1e1e7287 */ /* 0x000fc40008000000 */
[----:B------:R-:W-:Y:S02]  /*6650*/  USEL UR37, UR10, URZ, UP1 ;  /* 0x0000003f0a257287 */ /* 0x000fe40008800000 */
[----:B------:R-:W-:Y:S01]  /*6660*/  LOP3.LUT R18, R18, UR6, RZ, 0x3c, !PT ;  /* 0x0000000612127c12 */ /* 0x000fe2000f8e3cff */
[----:B------:R-:W-:Y:S09]  /*6670*/  @P2 BRA `(.L_x_48) ;  /* 0xffffffe000702947 */ /* 0x000ff2000383ffff */
.L_x_37:
[----:B------:R-:W-:-:S04]  /*6680*/  ULOP3.LUT UR4, UR51, 0x1, URZ, 0xfc, !UPT ;  /* 0x0000000133047892 */ /* 0x000fc8000f8efc3f */
[----:B------:R-:W-:-:S06]  /*6690*/  UISETP.NE.AND UP0, UPT, UR4, 0x3, UPT ;  /* 0x000000030400788c */ /* 0x000fcc000bf05270 */
[----:B------:R-:W-:-:S13]  /*66a0*/  PLOP3.LUT P2, PT, PT, PT, UP0, 0x80, 0x0 ;  /* 0x000000000000781c */ /* 0x000fda0003f4f008 */
[----:B------:R-:W-:Y:S05]  /*66b0*/  @!P2 BRA `(.L_x_49) ;  /* 0x000000000004a947 */ /* 0x000fea0003800000 */
[----:B------:R-:W-:Y:S01]  /*66c0*/  BPT.TRAP 0x1 ;  /* 0x000000040000795c */ /* 0x000fe20000300000 */
.L_x_49:
[----:B------:R-:W-:Y:S02]  /*66d0*/  UISETP.GT.U32.AND UP0, UPT, UR51, 0x1, UPT ;  /* 0x000000013300788c */ /* 0x000fe4000bf04070 */
[----:B------:R-:W-:-:S04]  /*66e0*/  ULEA UR4, UR48, UR38, 0x3 ;  /* 0x0000002630047291 */ /* 0x000fc8000f8e183f */
[----:B------:R-:W-:Y:S01]  /*66f0*/  UIADD3 UR4, UR4, 0x19460, URZ ;  /* 0x0001946004047890 */ /* 0x000fe2000fffe03f */
[----:B------:R-:W-:-:S03]  /*6700*/  PLOP3.LUT P2, PT, PT, PT, UP0, 0x80, 0x0 ;  /* 0x000000000000781c */ /* 0x000fc60003f4f008 */
[----:B------:R-:W-:-:S09]  /*6710*/  UPRMT UR4, URZ, 0x654, UR4 ;  /* 0x000006543f047896 */ /* 0x000fd20008000004 */
[----:B------:R-:W-:Y:S01]  /*6720*/  SYNCS.ARRIVE.TRANS64.RED.A1T0 RZ, [UR4], RZ ;  /* 0x000000ffffff79a7 */ /* 0x000fe20008100404 */
[----:B------:R-:W-:Y:S05]  /*6730*/  @P2 BRA `(.L_x_50) ;  /* 0x0000000000042947 */ /* 0x000fea0003800000 */
[----:B------:R-:W-:Y:S01]  /*6740*/  BPT.TRAP 0x1 ;  /* 0x000000040000795c */ /* 0x000fe20000300000 */
.L_x_50:
[----:B------:R-:W-:Y:S05]  /*6750*/  @!P0 BRA `(.L_x_51) ;  /* 0x0000000000048947 */ /* 0x000fea0003800000 */
[----:B------:R-:W-:Y:S01]  /*6760*/  BPT.TRAP 0x1 ;  /* 0x000000040000795c */ /* 0x000fe20000300000 */
.L_x_51:
[----:B------:R-:W-:-:S04]  /*6770*/  ULEA UR30, UR30, UR38, 0x3 ;  /* 0x000000261e1e7291 */ /* 0x000fc8000f8e183f */
[----:B------:R-:W-:-:S04]  /*6780*/  UIADD3 UR30, UR30, 0x19428, URZ ;  /* 0x000194281e1e7890 */ /* 0x000fc8000fffe03f */
[----:B------:R-:W-:-:S09]  /*6790*/  UPRMT UR30, URZ, 0x654, UR30 ;  /* 0x000006543f1e7896 */ /* 0x000fd2000800001e */
[----:B------:R-:W-:Y:S01]  /*67a0*/  SYNCS.ARRIVE.TRANS64.RED.A1T0 RZ, [UR30], RZ ;  /* 0x000000ffffff79a7 */ /* 0x000fe2000810041e */
[----:B------:R-:W-:Y:S05]  /*67b0*/  @P1 BRA `(.L_x_52) ;  /* 0x0000000000041947 */ /* 0x000fea0003800000 */
[----:B------:R-:W-:Y:S01]  /*67c0*/  BPT.TRAP 0x1 ;  /* 0x000000040000795c */ /* 0x000fe20000300000 */
.L_x_52:
[----:B------:R-:W1:Y:S01]  /*67d0*/  SHFL.BFLY PT, R3, R0, 0x1, 0x1f ;  /* 0x0c201f0000037f89 */ /* 0x000e6200000e0000 */
[----:B------:R-:W-:Y:S01]  /*67e0*/  BSSY B0, `(.L_x_53) ;  /* 0x0000023000007945 */ /* 0x000fe20003800000 */
[----:B------:R-:W-:Y:S01]  /*67f0*/  IMAD.MOV.U32 R9, RZ, RZ, 0x7f800000 ;  /* 0x7f800000ff097424 */ /* 0x000fe200078e00ff */
[----:B------:R-:W-:Y:S01]  /*6800*/  MOV R10, 0x3f800000 ;  /* 0x3f800000000a7802 */ /* 0x000fe20000000f00 */
[----:B------:R-:W2:Y:S01]  /*6810*/  SHFL.BFLY PT, R7, R6, 0x1, 0x1f ;  /* 0x0c201f0006077f89 */ /* 0x000ea200000e0000 */
[----:B------:R-:W-:Y:S01]  /*6820*/  MOV R11, 0x7f800000 ;  /* 0x7f800000000b7802 */ /* 0x000fe20000000f00 */
[----:B-1----:R-:W-:Y:S01]  /*6830*/  FADD R3, R3, R0 ;  /* 0x0000000003037221 */ /* 0x002fe20000000000 */
[----:B--2---:R-:W-:-:S04]  /*6840*/  FADD R15, R7, R6 ;  /* 0x00000006070f7221 */ /* 0x004fc80000000000 */
[----:B------:R-:W1:Y:S01]  /*6850*/  SHFL.BFLY PT, R8, R3, 0x2, 0x1f ;  /* 0x0c401f0003087f89 */ /* 0x000e6200000e0000 */
[----:B------:R-:W-:-:S03]  /*6860*/  IMAD.MOV.U32 R7, RZ, RZ, 0x3f800000 ;  /* 0x3f800000ff077424 */ /* 0x000fc600078e00ff */
[----:B------:R-:W2:Y:S01]  /*6870*/  SHFL.BFLY PT, R20, R15, 0x2, 0x1f ;  /* 0x0c401f000f147f89 */ /* 0x000ea200000e0000 */
[C---:B-1----:R-:W-:Y:S01]  /*6880*/  FSETP.NE.AND P0, PT, R3.reuse, -R8, PT ;  /* 0x800000080300720b */ /* 0x042fe20003f05000 */
[----:B------:R-:W-:Y:S01]  /*6890*/  FADD R3, R3, R8 ;  /* 0x0000000803037221 */ /* 0x000fe20000000000 */
[----:B--2---:R-:W-:-:S11]  /*68a0*/  FADD R8, R15, R20 ;  /* 0x000000140f087221 */ /* 0x004fd60000000000 */
[----:B------:R-:W-:Y:S05]  /*68b0*/  @!P0 BRA `(.L_x_54) ;  /* 0x0000000000548947 */ /* 0x000fea0003800000 */
[----:B------:R-:W-:Y:S01]  /*68c0*/  VIADD R0, R3, 0x1800000 ;  /* 0x0180000003007836 */ /* 0x000fe20000000000 */
[----:B------:R-:W-:Y:S04]  /*68d0*/  BSSY B1, `(.L_x_55) ;  /* 0x000000c000017945 */ /* 0x000fe80003800000 */
[----:B------:R-:W-:-:S04]  /*68e0*/  LOP3.LUT R0, R0, 0x7f800000, RZ, 0xc0, !PT ;  /* 0x7f80000000007812 */ /* 0x000fc800078ec0ff */
[----:B------:R-:W-:-:S13]  /*68f0*/  ISETP.GT.U32.AND P0, PT, R0, 0x1ffffff, PT ;  /* 0x01ffffff0000780c */ /* 0x000fda0003f04070 */
[----:B------:R-:W-:Y:S05]  /*6900*/  @P0 BRA `(.L_x_56) ;  /* 0x0000000000100947 */ /* 0x000fea0003800000 */
[----:B------:R-:W-:-:S07]  /*6910*/  MOV R14, 0x6930 ;  /* 0x00006930000e7802 */ /* 0x000fce0000000f00 */
[----:B------:R-:W-:Y:S05]  /*6920*/  CALL.REL.NOINC `($__internal_0_$__cuda_sm20_rcp_rn_f32_slowpath) ;  /* 0x0000003800887944 */ /* 0x000fea0003c00000 */
[----:B------:R-:W-:Y:S01]  /*6930*/  MOV R7, R0 ;  /* 0x0000000000077202 */ /* 0x000fe20000000f00 */
[----:B------:R-:W-:Y:S06]  /*6940*/  BRA `(.L_x_57) ;  /* 0x0000000000107947 */ /* 0x000fec0003800000 */
.L_x_56:
[----:B------:R-:W1:Y:S02]  /*6950*/  MUFU.RCP R0, R3 ;  /* 0x0000000300007308 */ /* 0x000e640000001000 */
[----:B-1----:R-:W-:-:S04]  /*6960*/  FFMA R6, R3, R0, -1 ;  /* 0xbf80000003067423 */ /* 0x002fc80000000000 */
[----:B------:R-:W-:-:S04]  /*6970*/  FADD.FTZ R7, -R6, -RZ ;  /* 0x800000ff06077221 */ /* 0x000fc80000010100 */
[----:B------:R-:W-:-:S07]  /*6980*/  FFMA R7, R0, R7, R0 ;  /* 0x0000000700077223 */ /* 0x000fce0000000000 */
.L_x_57:
[----:B------:R-:W-:Y:S05]  /*6990*/  BSYNC B1 ;  /* 0x0000000000017941 */ /* 0x000fea0003800000 */
.L_x_55:
[----:B------:R-:W-:Y:S01]  /*69a0*/  FSETP.GEU.AND P0, PT, |R3|, 1.175494350822287508e-38, PT ;  /* 0x008000000300780b */ /* 0x000fe20003f0e200 */
[----:B------:R-:W-:-:S12]  /*69b0*/  ULDC UR4, c[0x0][0x600] ;  /* 0x0001800000047ab9 */ /* 0x000fd80000000800 */
[----:B------:R-:W-:-:S04]  /*69c0*/  @!P0 FMUL R3, R3, 16777216 ;  /* 0x4b80000003038820 */ /* 0x000fc80000400000 */
[----:B------:R-:W1:Y:S02]  /*69d0*/  MUFU.LG2 R0, R3 ;  /* 0x0000000300007308 */ /* 0x000e640000000c00 */
[----:B-1----:R-:W-:-:S04]  /*69e0*/  @!P0 FADD R0, R0, -24 ;  /* 0xc1c0000000008421 */ /* 0x002fc80000000000 */
[----:B------:R-:W-:-:S04]  /*69f0*/  FMUL R11, R0, 0.69314718246459960938 ;  /* 0x3f317218000b7820 */ /* 0x000fc80000400000 */
[----:B------:R-:W-:-:S07]  /*6a00*/  FFMA R11, R4, UR4, R11 ;  /* 0x00000004040b7c23 */ /* 0x000fce000800000b */
.L_x_54:
[----:B------:R-:W-:Y:S05]  /*6a10*/  BSYNC B0 ;  /* 0x0000000000007941 */ /* 0x000fea0003800000 */
.L_x_53:
[----:B------:R-:W-:Y:S01]  /*6a20*/  FSETP.NE.AND P0, PT, R15, -R20, PT ;  /* 0x800000140f00720b */ /* 0x000fe20003f05000 */
[----:B------:R-:W-:Y:S01]  /*6a30*/  ULDC UR4, c[0x0][0x608] ;  /* 0x0001820000047ab9 */ /* 0x000fe20000000800 */
[----:B------:R-:W-:Y:S01]  /*6a40*/  BSSY B0, `(.L_x_58) ;  /* 0x0000031000007945 */ /* 0x000fe20003800000 */
[----:B------:R-:W-:-:S04]  /*6a50*/  FMUL R7, R7, UR4 ;  /* 0x0000000407077c20 */ /* 0x000fc80008400000 */
        /* <DEDUP_REMOVED lines=24> */
[----:B------:R-:W-:Y:S06]  /*6be0*/  @!P0 BRA `(.L_x_59) ;  /* 0x0000000000588947 */ /* 0x000fec0003800000 */
[----:B------:R-:W-:Y:S01]  /*6bf0*/  VIADD R0, R8, 0x1800000 ;  /* 0x0180000008007836 */ /* 0x000fe20000000000 */
[----:B------:R-:W-:Y:S04]  /*6c00*/  BSSY B1, `(.L_x_60) ;  /* 0x000000d000017945 */ /* 0x000fe80003800000 */
[----:B------:R-:W-:-:S04]  /*6c10*/  LOP3.LUT R0, R0, 0x7f800000, RZ, 0xc0, !PT ;  /* 0x7f80000000007812 */ /* 0x000fc800078ec0ff */
[----:B------:R-:W-:-:S13]  /*6c20*/  ISETP.GT.U32.AND P0, PT, R0, 0x1ffffff, PT ;  /* 0x01ffffff0000780c */ /* 0x000fda0003f04070 */
[----:B------:R-:W-:Y:S05]  /*6c30*/  @P0 BRA `(.L_x_61) ;  /* 0x0000000000140947 */ /* 0x000fea0003800000 */
[----:B------:R-:W-:Y:S02]  /*6c40*/  MOV R3, R8 ;  /* 0x0000000800037202 */ /* 0x000fe40000000f00 */
[----:B------:R-:W-:-:S07]  /*6c50*/  MOV R14, 0x6c70 ;  /* 0x00006c70000e7802 */ /* 0x000fce0000000f00 */
[----:B------:R-:W-:Y:S05]  /*6c60*/  CALL.REL.NOINC `($__internal_0_$__cuda_sm20_rcp_rn_f32_slowpath) ;  /* 0x0000003400b87944 */ /* 0x000fea0003c00000 */
[----:B------:R-:W-:Y:S01]  /*6c70*/  IMAD.MOV.U32 R10, RZ, RZ, R0 ;  /* 0x000000ffff0a7224 */ /* 0x000fe200078e0000 */
[----:B------:R-:W-:Y:S06]  /*6c80*/  BRA `(.L_x_62) ;  /* 0x0000000000107947 */ /* 0x000fec0003800000 */
.L_x_61:
[----:B------:R-:W1:Y:S02]  /*6c90*/  MUFU.RCP R3, R8 ;  /* 0x0000000800037308 */ /* 0x000e640000001000 */
[----:B-1----:R-:W-:-:S04]  /*6ca0*/  FFMA R0, R8, R3, -1 ;  /* 0xbf80000008007423 */ /* 0x002fc80000000003 */
[----:B------:R-:W-:-:S04]  /*6cb0*/  FADD.FTZ R0, -R0, -RZ ;  /* 0x800000ff00007221 */ /* 0x000fc80000010100 */
[----:B------:R-:W-:-:S07]  /*6cc0*/  FFMA R10, R3, R0, R3 ;  /* 0x00000000030a7223 */ /* 0x000fce0000000003 */
.L_x_62:
[----:B------:R-:W-:Y:S05]  /*6cd0*/  BSYNC B1 ;  /* 0x0000000000017941 */ /* 0x000fea0003800000 */
.L_x_60:
[----:B------:R-:W-:Y:S01]  /*6ce0*/  FSETP.GEU.AND P0, PT, |R8|, 1.175494350822287508e-38, PT ;  /* 0x008000000800780b */ /* 0x000fe20003f0e200 */
[----:B------:R-:W-:-:S12]  /*6cf0*/  ULDC UR4, c[0x0][0x600] ;  /* 0x0001800000047ab9 */ /* 0x000fd80000000800 */
[----:B------:R-:W-:-:S04]  /*6d00*/  @!P0 FMUL R8, R8, 16777216 ;  /* 0x4b80000008088820 */ /* 0x000fc80000400000 */
[----:B------:R-:W1:Y:S02]  /*6d10*/  MUFU.LG2 R0, R8 ;  /* 0x0000000800007308 */ /* 0x000e640000000c00 */
[----:B-1----:R-:W-:-:S04]  /*6d20*/  @!P0 FADD R0, R0, -24 ;  /* 0xc1c0000000008421 */ /* 0x002fc80000000000 */
[----:B------:R-:W-:-:S04]  /*6d30*/  FMUL R0, R0, 0.69314718246459960938 ;  /* 0x3f31721800007820 */ /* 0x000fc80000400000 */
[----:B------:R-:W-:-:S07]  /*6d40*/  FFMA R9, R5, UR4, R0 ;  /* 0x0000000405097c23 */ /* 0x000fce0008000000 */
.L_x_59:
[----:B------:R-:W-:Y:S05]  /*6d50*/  BSYNC B0 ;  /* 0x0000000000007941 */ /* 0x000fea0003800000 */
.L_x_58:
[----:B------:R-:W-:Y:S01]  /*6d60*/  SHF.L.U32 R0, R22, 0x1f, RZ ;  /* 0x0000001f16007819 */ /* 0x000fe200000006ff */
[----:B------:R-:W-:Y:S01]  /*6d70*/  UISETP.NE.AND UP0, UPT, UR53, 0x1, UPT ;  /* 0x000000013500788c */ /* 0x000fe2000bf05270 */
[----:B------:R-:W-:Y:S01]  /*6d80*/  LOP3.LUT P0, RZ, R2, 0x3, RZ, 0xc0, !PT ;  /* 0x0000000302ff7812 */ /* 0x000fe2000780c0ff */
[----:B------:R-:W-:Y:S01]  /*6d90*/  UISETP.NE.AND UP1, UPT, UR53, 0x2, UPT ;  /* 0x000000023500788c */ /* 0x000fe2000bf25270 */
[----:B------:R-:W1:Y:S01]  /*6da0*/  SYNCS.PHASECHK.TRANS64.TRYWAIT P1, [UR28+0x8], R0 ;  /* 0x00000800ff0075a7 */ /* 0x000e62000802015c */
[----:B------:R-:W-:Y:S01]  /*6db0*/  ULDC UR4, c[0x0][0x608] ;  /* 0x0001820000047ab9 */ /* 0x000fe20000000800 */
[----:B------:R-:W-:Y:S01]  /*6dc0*/  USHF.L.U32 UR42, UR42, 0x6, URZ ;  /* 0x000000062a2a7899 */ /* 0x000fe2000800063f */
[----:B------:R-:W-:-:S05]  /*6dd0*/  FMUL R10, R10, UR4 ;  /* 0x000000040a0a7c20 */ /* 0x000fca0008400000 */
[----:B------:R-:W-:Y:S02]  /*6de0*/  @!UP0 ULOP3.LUT UP2, URZ, UR48, 0x2, URZ, 0xc0, !UPT ;  /* 0x00000002303f8892 */ /* 0x000fe4000f84c03f */
[----:B------:R-:W-:Y:S02]  /*6df0*/  @!UP0 ULOP3.LUT UR48, UR48, 0x1, URZ, 0xc0, !UPT ;  /* 0x0000000130308892 */ /* 0x000fe4000f8ec03f */
[----:B------:R-:W-:Y:S02]  /*6e00*/  @!UP0 USEL UR5, URZ, 0x1, UP2 ;  /* 0x000000013f058887 */ /* 0x000fe40009000000 */
[----:B------:R-:W-:Y:S02]  /*6e10*/  @!UP1 UIADD3 UR6, UR48, 0x1, URZ ;  /* 0x0000000130069890 */ /* 0x000fe4000fffe03f */
[----:B------:R-:W-:Y:S02]  /*6e20*/  @!UP0 ULOP3.LUT UR36, UR36, UR5, URZ, 0x3c, !UPT ;  /* 0x0000000524248292 */ /* 0x000fe4000f8e3c3f */
[----:B------:R-:W-:-:S02]  /*6e30*/  @!UP1 UISETP.GT.U32.AND UP2, UPT, UR6, 0x1, UPT ;  /* 0x000000010600988c */ /* 0x000fc4000bf44070 */
[----:B------:R-:W-:Y:S02]  /*6e40*/  @!UP1 ULOP3.LUT UR48, UR48, 0x1, URZ, 0xc, !UPT ;  /* 0x0000000130309892 */ /* 0x000fe4000f8e0c3f */
[----:B------:R-:W-:-:S04]  /*6e50*/  @!UP1 USEL UR5, URZ, 0x1, !UP2 ;  /* 0x000000013f059887 */ /* 0x000fc8000d000000 */
[----:B------:R-:W-:Y:S01]  /*6e60*/  @!UP1 ULOP3.LUT UR36, UR36, UR5, URZ, 0x3c, !UPT ;  /* 0x0000000524249292 */ /* 0x000fe2000f8e3c3f */
[----:B-1----:R-:W-:Y:S11]  /*6e70*/  @!P1 BRA `(.L_x_63) ;  /* 0x00000030003c9947 */ /* 0x002ff60003800000 */
.L_x_129:
[----:B------:R-:W-:Y:S04]  /*6e80*/  BSSY B0, `(.L_x_64) ;  /* 0x000001a000007945 */ /* 0x000fe80003800000 */
[----:B------:R-:W-:Y:S05]  /*6e90*/  @P0 BRA `(.L_x_65) ;  /* 0x0000000000600947 */ /* 0x000fea0003800000 */
[----:B------:R-:W2:Y:S01]  /*6ea0*/  LDC R4, c[0x0][0xa10] ;  /* 0x00028400ff047b82 */ /* 0x000ea20000000800 */
[----:B-1----:R-:W-:Y:S01]  /*6eb0*/  LOP3.LUT R0, R2, 0x60, RZ, 0xc0, !PT ;  /* 0x0000006002007812 */ /* 0x002fe200078ec0ff */
[----:B------:R-:W-:Y:S01]  /*6ec0*/  ULDC UR4, c[0x0][0x288] ;  /* 0x0000a20000047ab9 */ /* 0x000fe20000000800 */
[----:B------:R-:W-:Y:S02]  /*6ed0*/  SHF.R.U32.HI R3, RZ, 0x2, R2 ;  /* 0x00000002ff037819 */ /* 0x000fe40000011602 */
[----:B------:R-:W-:Y:S02]  /*6ee0*/  SHF.R.U32.HI R0, RZ, 0x5, R0 ;  /* 0x00000005ff007819 */ /* 0x000fe40000011600 */
[----:B------:R-:W-:Y:S01]  /*6ef0*/  IADD3 R5, RZ, -UR47, RZ ;  /* 0x8000002fff057c10 */ /* 0x000fe2000fffe0ff */
[----:B------:R-:W1:Y:S01]  /*6f00*/  LDC.64 R6, c[0x0][0x688] ;  /* 0x0001a200ff067b82 */ /* 0x000e620000000a00 */
[----:B------:R-:W-:Y:S01]  /*6f10*/  LOP3.LUT R3, R3, 0x7, RZ, 0xc0, !PT ;  /* 0x0000000703037812 */ /* 0x000fe200078ec0ff */
[----:B------:R-:W-:-:S05]  /*6f20*/  IMAD.SHL.U32 R0, R0, 0x10, RZ ;  /* 0x0000001000007824 */ /* 0x000fca00078e00ff */
[----:B------:R-:W-:Y:S01]  /*6f30*/  LOP3.LUT R3, R0, 0xfffffff0, R3, 0xe2, !PT ;  /* 0xfffffff000037812 */ /* 0x000fe200078ee203 */
[----:B--2---:R-:W-:-:S04]  /*6f40*/  IMAD R5, R4, R5, UR46 ;  /* 0x0000002e04057e24 */ /* 0x004fc8000f8e0205 */
[----:B-1----:R-:W-:Y:S01]  /*6f50*/  IMAD R0, R5, R6, UR42 ;  /* 0x0000002a05007e24 */ /* 0x002fe2000f8e0206 */
[----:B------:R-:W-:-:S03]  /*6f60*/  IADD3 R5, R3, UR42, RZ ;  /* 0x0000002a03057c10 */ /* 0x000fc6000fffe0ff */
[----:B------:R-:W-:Y:S01]  /*6f70*/  IMAD R0, R7, UR44, R0 ;  /* 0x0000002c07007c24 */ /* 0x000fe2000f8e0200 */
[C---:B------:R-:W-:Y:S01]  /*6f80*/  ISETP.GE.U32.AND P0, PT, R5.reuse, UR4, PT ;  /* 0x0000000405007c0c */ /* 0x040fe2000bf06070 */
[----:B------:R-:W-:-:S03]  /*6f90*/  VIADD R4, R5, 0x8 ;  /* 0x0000000805047836 */ /* 0x000fc60000000000 */
[----:B------:R-:W-:Y:S02]  /*6fa0*/  IADD3 R3, P2, R3, R0, RZ ;  /* 0x0000000003037210 */ /* 0x000fe40007f5e0ff */
[----:B------:R-:W-:Y:S01]  /*6fb0*/  ISETP.GE.U32.AND P1, PT, R4, UR4, PT ;  /* 0x0000000404007c0c */ /* 0x000fe2000bf26070 */
[----:B------:R-:W-:Y:S01]  /*6fc0*/  ULDC.64 UR4, c[0x0][0x680] ;  /* 0x0001a00000047ab9 */ /* 0x000fe20000000a00 */
[----:B------:R-:W-:Y:S02]  /*6fd0*/  LEA.HI.X.SX32 R0, R0, RZ, 0x1, P2 ;  /* 0x000000ff00007211 */ /* 0x000fe400010f0eff */
[----:B------:R-:W-:-:S04]  /*6fe0*/  LEA R4, P2, R3, UR4, 0x2 ;  /* 0x0000000403047c11 */ /* 0x000fc8000f8410ff */
[----:B------:R-:W-:-:S05]  /*6ff0*/  LEA.HI.X R5, R3, UR5, R0, 0x2, P2 ;  /* 0x0000000503057c11 */ /* 0x000fca00090f1400 */
[----:B------:R2:W-:Y:S04]  /*7000*/  @!P0 STG.E desc[UR56][R4.64], R11 ;  /* 0x0000000b04008986 */ /* 0x0005e8000c101938 */
[----:B------:R2:W-:Y:S02]  /*7010*/  @!P1 STG.E desc[UR56][R4.64+0x20], R9 ;  /* 0x0000200904009986 */ /* 0x0005e4000c101938 */
.L_x_65:
[----:B------:R-:W-:Y:S05]  /*7020*/  BSYNC B0 ;  /* 0x0000000000007941 */ /* 0x000fea0003800000 */
.L_x_64:
[----:B------:R-:W-:Y:S01]  /*7030*/  ULDC.64 UR4, c[0x0][0x730] ;  /* 0x0001cc0000047ab9 */ /* 0x000fe20000000a00 */
[-C--:B------:R-:W-:Y:S01]  /*7040*/  FMUL R26, R26, R10.reuse ;  /* 0x0000000a1a1a7220 */ /* 0x080fe20000400000 */
[----:B------:R-:W-:Y:S01]  /*7050*/  ISETP.NE.U32.AND P0, PT, RZ, UR4, PT ;  /* 0x00000004ff007c0c */ /* 0x000fe2000bf05070 */
[-C--:B------:R-:W-:Y:S01]  /*7060*/  FMUL R27, R27, R10.reuse ;  /* 0x0000000a1b1b7220 */ /* 0x080fe20000400000 */
[-C--:B------:R-:W-:Y:S01]  /*7070*/  FMUL R30, R30, R10.reuse ;  /* 0x0000000a1e1e7220 */ /* 0x080fe20000400000 */
[-C--:B------:R-:W-:Y:S01]  /*7080*/  FMUL R31, R31, R10.reuse ;  /* 0x0000000a1f1f7220 */ /* 0x080fe20000400000 */
[----:B------:R-:W-:Y:S01]  /*7090*/  ISETP.NE.AND.EX P0, PT, RZ, UR5, PT, P0 ;  /* 0x00000005ff007c0c */ /* 0x000fe2000bf05300 */
        /* <DEDUP_REMOVED lines=20> */
[----:B------:R-:W-:Y:S06]  /*71e0*/  @P0 BRA `(.L_x_66) ;  /* 0x0000000000240947 */ /* 0x000fec0003800000 */
[----:B------:R-:W-:Y:S02]  /*71f0*/  ULDC.64 UR4, c[0x0][0x728] ;  /* 0x0001ca0000047ab9 */ /* 0x000fe40000000a00 */
[----:B------:R-:W-:-:S04]  /*7200*/  ISETP.NE.U32.AND P0, PT, RZ, UR4, PT ;  /* 0x00000004ff007c0c */ /* 0x000fc8000bf05070 */
[----:B------:R-:W-:-:S13]  /*7210*/  ISETP.NE.AND.EX P0, PT, RZ, UR5, PT, P0 ;  /* 0x00000005ff007c0c */ /* 0x000fda000bf05300 */
[----:B------:R-:W-:Y:S05]  /*7220*/  @!P0 BRA `(.L_x_67) ;  /* 0x00000000000c8947 */ /* 0x000fea0003800000 */
[----:B--2---:R-:W2:Y:S02]  /*7230*/  LDC.64 R4, c[0x0][0x728] ;  /* 0x0001ca00ff047b82 */ /* 0x004ea40000000a00 */
[----:B--2---:R3:W5:Y:S01]  /*7240*/  LDG.E R19, desc[UR56][R4.64] ;  /* 0x0000003804137981 */ /* 0x004762000c1e1900 */
[----:B------:R-:W-:Y:S05]  /*7250*/  BRA `(.L_x_66) ;  /* 0x0000000000087947 */ /* 0x000fea0003800000 */
.L_x_67:
[----:B------:R-:W-:Y:S02]  /*7260*/  ULDC UR4, c[0x0][0x720] ;  /* 0x0001c80000047ab9 */ /* 0x000fe40000000800 */
[----:B------:R-:W-:-:S07]  /*7270*/  MOV R19, UR4 ;  /* 0x0000000400137c02 */ /* 0x000fce0008000f00 */
.L_x_66:
[----:B-1----:R-:W-:-:S04]  /*7280*/  MOV R0, RZ ;  /* 0x000000ff00007202 */ /* 0x002fc80000000f00 */
[----:B------:R-:W-:-:S13]  /*7290*/  LOP3.LUT P0, RZ, R0, 0x1bf, RZ, 0xc0, !PT ;  /* 0x000001bf00ff7812 */ /* 0x000fda000780c0ff */
[----:B------:R-:W-:Y:S05]  /*72a0*/  @!P0 BRA `(.L_x_68) ;  /* 0x0000000000408947 */ /* 0x000fea0003800000 */
[----:B------:R-:W-:Y:S01]  /*72b0*/  MOV R0, 0x0 ;  /* 0x0000000000007802 */ /* 0x000fe20000000f00 */
[----:B------:R-:W-:Y:S01]  /*72c0*/  ULDC.64 UR4, c[0x4][0x70] ;  /* 0x01001c0000047ab9 */ /* 0x000fe20000000a00 */
[----:B------:R-:W-:Y:S01]  /*72d0*/  ULDC.64 UR6, c[0x4][0x8] ;  /* 0x0100020000067ab9 */ /* 0x000fe20000000a00 */
[----:B--23--:R-:W-:Y:S01]  /*72e0*/  IMAD.U32 R4, RZ, RZ, UR4 ;  /* 0x00000004ff047e24 */ /* 0x00cfe2000f8e00ff */
[----:B------:R1:W2:Y:S01]  /*72f0*/  LDC.64 R14, c[0x4][R0] ;  /* 0x01000000000e7b82 */ /* 0x0002a20000000a00 */
[----:B------:R-:W-:Y:S01]  /*7300*/  MOV R5, UR5 ;  /* 0x0000000500057c02 */ /* 0x000fe20008000f00 */
[----:B------:R-:W-:Y:S01]  /*7310*/  ULDC.64 UR4, c[0x4][0x78] ;  /* 0x01001e0000047ab9 */ /* 0x000fe20000000a00 */
[----:B------:R-:W-:Y:S01]  /*7320*/  IMAD.U32 R10, RZ, RZ, UR6 ;  /* 0x00000006ff0a7e24 */ /* 0x000fe2000f8e00ff */
[----:B------:R-:W-:Y:S01]  /*7330*/  MOV R7, UR5 ;  /* 0x0000000500077c02 */ /* 0x000fe20008000f00 */
[----:B------:R-:W-:Y:S01]  /*7340*/  IMAD.U32 R6, RZ, RZ, UR4 ;  /* 0x00000004ff067e24 */ /* 0x000fe2000f8e00ff */
[----:B------:R-:W-:Y:S01]  /*7350*/  MOV R11, UR7 ;  /* 0x00000007000b7c02 */ /* 0x000fe20008000f00 */
[----:B------:R-:W-:Y:S01]  /*7360*/  IMAD.MOV.U32 R8, RZ, RZ, 0x70 ;  /* 0x00000070ff087424 */ /* 0x000fe200078e00ff */
[----:B------:R-:W-:Y:S01]  /*7370*/  MOV R12, 0x1 ;  /* 0x00000001000c7802 */ /* 0x000fe20000000f00 */
[----:B-1----:R-:W-:-:S07]  /*7380*/  IMAD.MOV.U32 R13, RZ, RZ, RZ ;  /* 0x000000ffff0d7224 */ /* 0x002fce00078e00ff */
[----:B------:R-:W-:-:S07]  /*7390*/  LEPC R20, `(.L_x_68) ;  /* 0x000000001014794e */ /* 0x000fce0000000000 */
[----:B--2--5:R-:W-:Y:S05]  /*73a0*/  CALL.ABS.NOINC R14 ;  /* 0x000000000e007343 */ /* 0x024fea0003c00000 */
.L_x_68:
[----:B------:R-:W-:Y:S01]  /*73b0*/  MOV R23, UR38 ;  /* 0x0000002600177c02 */ /* 0x000fe20008000f00 */
[----:B------:R-:W-:-:S04]  /*73c0*/  IMAD.U32 R0, RZ, RZ, UR53 ;  /* 0x00000035ff007e24 */ /* 0x000fc8000f8e00ff */
[----:B------:R-:W-:-:S05]  /*73d0*/  IMAD R23, R0, 0x2200, R23 ;  /* 0x0000220000177824 */ /* 0x000fca00078e0217 */
[----:B------:R-:W-:-:S04]  /*73e0*/  IADD3 R24, R23, 0x12e00, RZ ;  /* 0x00012e0017187810 */ /* 0x000fc80007ffe0ff */
        /* <DEDUP_REMOVED lines=18> */
.L_x_69:
[C---:B------:R-:W-:Y:S01]  /*7510*/  SHF.L.U32 R0, R2.reuse, 0x4, RZ ;  /* 0x0000000402007819 */ /* 0x040fe200000006ff */
[----:B------:R-:W-:Y:S01]  /*7520*/  IMAD.SHL.U32 R3, R2, 0x20, RZ ;  /* 0x0000002002037824 */ /* 0x000fe200078e00ff */
[----:B------:R-:W-:Y:S01]  /*7530*/  ULDC.64 UR4, c[0x0][0x730] ;  /* 0x0001cc0000047ab9 */ /* 0x000fe20000000a00 */
[----:B--23--:R-:W-:Y:S02]  /*7540*/  SHF.R.U32.HI R5, RZ, 0x1, R2 ;  /* 0x00000001ff057819 */ /* 0x00cfe40000011602 */
[----:B------:R-:W-:Y:S02]  /*7550*/  LOP3.LUT R0, R0, 0x600, RZ, 0xc0, !PT ;  /* 0x0000060000007812 */ /* 0x000fe400078ec0ff */
[----:B------:R-:W-:Y:S02]  /*7560*/  LOP3.LUT R4, R3, 0xc0, RZ, 0xc0, !PT ;  /* 0x000000c003047812 */ /* 0x000fe400078ec0ff */
[--C-:B------:R-:W-:Y:S02]  /*7570*/  LOP3.LUT R0, R0, 0x20, R3.reuse, 0xf8, !PT ;  /* 0x0000002000007812 */ /* 0x100fe400078ef803 */
[----:B------:R-:W-:Y:S01]  /*7580*/  ISETP.NE.U32.AND P0, PT, RZ, UR4, PT ;  /* 0x00000004ff007c0c */ /* 0x000fe2000bf05070 */
[----:B------:R-:W-:Y:S01]  /*7590*/  ULDC UR4, c[0x0][0x720] ;  /* 0x0001c80000047ab9 */ /* 0x000fe20000000800 */
[----:B------:R-:W-:-:S02]  /*75a0*/  LOP3.LUT R3, R0, 0x100, R3, 0xf8, !PT ;  /* 0x0000010000037812 */ /* 0x000fc400078ef803 */
[----:B------:R-:W-:Y:S02]  /*75b0*/  LOP3.LUT R0, R2, 0x7f, RZ, 0xc0, !PT ;  /* 0x0000007f02007812 */ /* 0x000fe400078ec0ff */
[----:B------:R-:W-:Y:S02]  /*75c0*/  LOP3.LUT R4, R4, 0x8, R5, 0xf8, !PT ;  /* 0x0000000804047812 */ /* 0x000fe400078ef805 */
[----:B------:R-:W-:Y:S01]  /*75d0*/  SHF.L.U32 R5, R2, 0x2, RZ ;  /* 0x0000000202057819 */ /* 0x000fe200000006ff */
[----:B------:R-:W-:Y:S01]  /*75e0*/  VIADD R0, R0, 0x1f ;  /* 0x0000001f00007836 */ /* 0x000fe20000000000 */
[----:B------:R-:W-:Y:S02]  /*75f0*/  ISETP.NE.AND.EX P0, PT, RZ, UR5, PT, P0 ;  /* 0x00000005ff007c0c */ /* 0x000fe4000bf05300 */
[----:B------:R-:W-:Y:S02]  /*7600*/  LOP3.LUT R4, R4, 0x18, R5, 0x78, !PT ;  /* 0x0000001804047812 */ /* 0x000fe400078e7805 */
[----:B-----5:R-:W-:-:S02]  /*7610*/  FSEL R74, R19, UR4, !P0 ;  /* 0x00000004134a7c08 */ /* 0x020fc4000c000000 */
[----:B------:R-:W-:Y:S02]  /*7620*/  ISETP.GT.U32.AND P1, PT, R0, 0x3e, PT ;  /* 0x0000003e0000780c */ /* 0x000fe40003f24070 */
[----:B------:R-:W-:Y:S01]  /*7630*/  LOP3.LUT R25, R3, R4, RZ, 0xfc, !PT ;  /* 0x0000000403197212 */ /* 0x000fe200078efcff */
        /* <DEDUP_REMOVED lines=18> */
[----:B------:R-:W-:Y:S01]  /*7760*/  LOP3.LUT P0, RZ, R2, 0x4, RZ, 0xc0, !PT ;  /* 0x0000000402ff7812 */ /* 0x000fe2000780c0ff */
[-C--:B------:R-:W-:Y:S01]  /*7770*/  FMUL R27, R40, R74.reuse ;  /* 0x0000004a281b7220 */ /* 0x080fe20000400000 */
[----:B------:R-:W-:Y:S01]  /*7780*/  MOV R3, 0x20 ;  /* 0x0000002000037802 */ /* 0x000fe20000000f00 */
[----:B------:R-:W-:Y:S01]  /*7790*/  FMUL R28, R43, R74 ;  /* 0x0000004a2b1c7220 */ /* 0x000fe20000400000 */
[----:B------:R-:W-:Y:S01]  /*77a0*/  F2FP.F16.F32.PACK_AB R6, R7, R6 ;  /* 0x000000060706723e */ /* 0x000fe200000000ff */
        /* <DEDUP_REMOVED lines=17> */
[----:B------:R-:W-:-:S02]  /*78c0*/  IMAD R24, R25, 0x2, R24 ;  /* 0x0000000219187824 */ /* 0x000fc400078e0218 */
        /* <DEDUP_REMOVED lines=18> */
[----:B------:R-:W-:Y:S02]  /*79f0*/  SEL R3, R3, 0xffffffe0, !P0 ;  /* 0xffffffe003037807 */ /* 0x000fe40004000000 */
[----:B------:R-:W-:Y:S01]  /*7a00*/  LEA R25, R25, R23, 0x1 ;  /* 0x0000001719197211 */ /* 0x000fe200078e08ff */
[----:B------:R-:W-:Y:S06]  /*7a10*/  @P1 BRA `(.L_x_70) ;  /* 0x0000000000041947 */ /* 0x000fec0003800000 */
[----:B------:R-:W-:-:S04]  /*7a20*/  DEPBAR.LE SB0, 0x1 ;  /* 0x000080400000791a */ /* 0x000fc80000000000 */
.L_x_70:
[----:B------:R-:W-:Y:S05]  /*7a30*/  WARPSYNC.ALL ;  /* 0x0000000000007948 */ /* 0x000fea0003800000 */
[----:B------:R-:W-:Y:S01]  /*7a40*/  BAR.SYNC.DEFER_BLOCKING 0x1, 0x80 ;  /* 0x0042000000007b1d */ /* 0x000fe20000010000 */
[----:B------:R-:W-:Y:S01]  /*7a50*/  IMAD.IADD R0, R24, 0x1, R3 ;  /* 0x0000000118007824 */ /* 0x000fe200078e0203 */
[----:B------:R-:W-:Y:S02]  /*7a60*/  F2FP.F16.F32.PACK_AB R13, R28, R29 ;  /* 0x0000001d1c0d723e */ /* 0x000fe400000000ff */
[----:B------:R-:W-:Y:S02]  /*7a70*/  F2FP.F16.F32.PACK_AB R14, R30, R31 ;  /* 0x0000001f1e0e723e */ /* 0x000fe400000000ff */
[----:B------:R-:W-:Y:S01]  /*7a80*/  BSSY B0, `(.L_x_71) ;  /* 0x000001d000007945 */ /* 0x000fe20003800000 */
[----:B------:R-:W-:-:S02]  /*7a90*/  F2FP.F16.F32.PACK_AB R12, R26, R27 ;  /* 0x0000001b1a0c723e */ /* 0x000fc400000000ff */
[----:B------:R-:W-:Y:S02]  /*7aa0*/  F2FP.F16.F32.PACK_AB R15, R32, R33 ;  /* 0x00000021200f723e */ /* 0x000fe400000000ff */
[----:B------:R-:W-:Y:S02]  /*7ab0*/  F2FP.F16.F32.PACK_AB R28, R34, R35 ;  /* 0x00000023221c723e */ /* 0x000fe400000000ff */
[----:B------:R-:W-:Y:S02]  /*7ac0*/  F2FP.F16.F32.PACK_AB R29, R36, R37 ;  /* 0x00000025241d723e */ /* 0x000fe400000000ff */
[----:B------:R-:W-:Y:S02]  /*7ad0*/  F2FP.F16.F32.PACK_AB R30, R38, R39 ;  /* 0x00000027261e723e */ /* 0x000fe400000000ff */
[----:B------:R-:W-:Y:S02]  /*7ae0*/  F2FP.F16.F32.PACK_AB R31, R40, R41 ;  /* 0x00000029281f723e */ /* 0x000fe400000000ff */
[----:B------:R-:W-:Y:S01]  /*7af0*/  IADD3 R3, R3, 0x1000, R24 ;  /* 0x0000100003037810 */ /* 0x000fe20007ffe018 */
[----:B------:R1:W-:Y:S04]  /*7b00*/  STSM.16.M88.4 [R25+0x12e00], R4 ;  /* 0x012e000419007844 */ /* 0x0003e80000000200 */
[----:B------:R1:W-:Y:S01]  /*7b10*/  STSM.16.M88.4 [R0], R8 ;  /* 0x0000000800007844 */ /* 0x0003e20000000200 */
[----:B------:R-:W-:Y:S01]  /*7b20*/  @!PT LDS RZ, [RZ] ;  /* 0x00000000fffff984 */ /* 0x000fe20000000800 */
[----:B------:R-:W-:Y:S01]  /*7b30*/  @!PT LDS RZ, [RZ] ;  /* 0x00000000fffff984 */ /* 0x000fe20000000800 */
[----:B------:R-:W-:Y:S01]  /*7b40*/  @!PT LDS RZ, [RZ] ;  /* 0x00000000fffff984 */ /* 0x000fe20000000800 */
[----:B------:R-:W-:Y:S01]  /*7b50*/  @!PT LDS RZ, [RZ] ;  /* 0x00000000fffff984 */ /* 0x000fe20000000800 */
[----:B------:R2:W-:Y:S06]  /*7b60*/  MEMBAR.ALL.CTA ;  /* 0x0000000000007992 */ /* 0x0005ec0000008000 */
[----:B--2---:R-:W2:Y:S02]  /*7b70*/  FENCE.VIEW.ASYNC.S ;  /* 0x00000000000073c6 */ /* 0x004ea40000000000 */
[----:B--2---:R-:W-:Y:S06]  /*7b80*/  BAR.SYNC.DEFER_BLOCKING 0x1, 0x80 ;  /* 0x0042000000007b1d */ /* 0x004fec0000010000 */
[----:B------:R-:W-:Y:S05]  /*7b90*/  @P1 BRA `(.L_x_72) ;  /* 0x00000000002c1947 */ /* 0x000fea0003800000 */
[----:B------:R-:W-:Y:S01]  /*7ba0*/  R2UR UR40, R23 ;  /* 0x00000000172872ca */ /* 0x000fe200000e0000 */
[----:B------:R-:W-:Y:S02]  /*7bb0*/  UIADD3 UR43, -UR47, URZ, URZ ;  /* 0x0000003f2f2b7290 */ /* 0x000fe4000fffe13f */
[----:B------:R-:W-:Y:S01]  /*7bc0*/  UIADD3 UR6, UP0, UR54, 0x670, URZ ;  /* 0x0000067036067890 */ /* 0x000fe2000ff1e03f */
[----:B------:R-:W-:Y:S01]  /*7bd0*/  ULDC UR4, c[0x0][0xa10] ;  /* 0x0002840000047ab9 */ /* 0x000fe20000000800 */
[----:B------:R-:W-:Y:S01]  /*7be0*/  UMOV UR41, URZ ;  /* 0x0000003f00297c82 */ /* 0x000fe20008000000 */
[----:B------:R-:W-:Y:S02]  /*7bf0*/  UIMAD UR43, UR4, UR43, UR46 ;  /* 0x0000002b042b72a4 */ /* 0x000fe4000f8e022e */
[----:B------:R-:W-:-:S05]  /*7c00*/  UIADD3.X UR7, URZ, UR55, URZ, UP0, !UPT ;  /* 0x000000373f077290 */ /* 0x000fca00087fe43f */
[----:B------:R-:W-:-:S09]  /*7c10*/  UIADD3 UR40, UR40, 0x12e00, URZ ;  /* 0x00012e0028287890 */ /* 0x000fd2000fffe03f */
[----:B------:R2:W-:Y:S01]  /*7c20*/  UTMASTG.4D [UR40], [UR6] ;  /* 0x00000028060073b5 */ /* 0x0005e20008018000 */
[----:B------:R0:W-:Y:S01]  /*7c30*/  UTMACMDFLUSH ;  /* 0x00000000000079b7 */ /* 0x0001e20000000000 */
[----:B--2---:R-:W-:-:S04]  /*7c40*/  DEPBAR.LE SB0, 0x1 ;  /* 0x000080400000791a */ /* 0x004fc80000000000 */
.L_x_72:
[----:B------:R-:W-:Y:S05]  /*7c50*/  BSYNC B0 ;  /* 0x0000000000007941 */ /* 0x000fea0003800000 */
.L_x_71:
[----:B------:R-:W-:Y:S01]  /*7c60*/  BAR.SYNC.DEFER_BLOCKING 0x1, 0x80 ;  /* 0x0042000000007b1d */ /* 0x000fe20000010000 */
[----:B-1----:R-:W-:Y:S02]  /*7c70*/  F2FP.F16.F32.PACK_AB R4, R42, R43 ;  /* 0x0000002b2a04723e */ /* 0x002fe400000000ff */
[----:B------:R-:W-:Y:S02]  /*7c80*/  F2FP.F16.F32.PACK_AB R5, R44, R45 ;  /* 0x0000002d2c05723e */ /* 0x000fe400000000ff */
[----:B------:R-:W-:Y:S01]  /*7c90*/  F2FP.F16.F32.PACK_AB R6, R46, R47 ;  /* 0x0000002f2e06723e */ /* 0x000fe200000000ff */
[----:B------:R-:W-:Y:S01]  /*7ca0*/  BSSY B0, `(.L_x_73) ;  /* 0x000001b000007945 */ /* 0x000fe20003800000 */
[----:B------:R-:W-:Y:S02]  /*7cb0*/  F2FP.F16.F32.PACK_AB R7, R48, R49 ;  /* 0x000000313007723e */ /* 0x000fe400000000ff */
[----:B------:R-:W-:Y:S02]  /*7cc0*/  F2FP.F16.F32.PACK_AB R8, R50, R51 ;  /* 0x000000333208723e */ /* 0x000fe400000000ff */
[----:B------:R-:W-:-:S02]  /*7cd0*/  F2FP.F16.F32.PACK_AB R9, R52, R53 ;  /* 0x000000353409723e */ /* 0x000fc400000000ff */
[----:B------:R-:W-:Y:S02]  /*7ce0*/  F2FP.F16.F32.PACK_AB R10, R54, R55 ;  /* 0x00000037360a723e */ /* 0x000fe400000000ff */
[----:B------:R-:W-:Y:S01]  /*7cf0*/  F2FP.F16.F32.PACK_AB R11, R56, R57 ;  /* 0x00000039380b723e */ /* 0x000fe200000000ff */
        /* <DEDUP_REMOVED lines=14> */
[----:B------:R-:W-:Y:S01]  /*7de0*/  UMOV UR41, 0x20 ;  /* 0x0000002000297882 */ /* 0x000fe20000000000 */
[----:B------:R-:W-:Y:S02]  /*7df0*/  UIMAD UR43, UR4, UR43, UR46 ;  /* 0x0000002b042b72a4 */ /* 0x000fe4000f8e022e */
[----:B------:R-:W-:-:S05]  /*7e00*/  UIADD3.X UR7, URZ, UR55, URZ, UP0, !UPT ;  /* 0x000000373f077290 */ /* 0x000fca00087fe43f */
[----:B------:R-:W-:-:S09]  /*7e10*/  UIADD3 UR40, UR40, 0x13e00, URZ ;  /* 0x00013e0028287890 */ /* 0x000fd2000fffe03f */
[----:B------:R2:W-:Y:S01]  /*7e20*/  UTMASTG.4D [UR40], [UR6] ;  /* 0x00000028060073b5 */ /* 0x0005e20008018000 */
[----:B------:R0:W-:Y:S01]  /*7e30*/  UTMACMDFLUSH ;  /* 0x00000000000079b7 */ /* 0x0001e20000000000 */
[----:B--2---:R-:W-:-:S04]  /*7e40*/  DEPBAR.LE SB0, 0x1 ;  /* 0x000080400000791a */ /* 0x004fc80000000000 */
.L_x_74:
[----:B------:R-:W-:Y:S05]  /*7e50*/  BSYNC B0 ;  /* 0x0000000000007941 */ /* 0x000fea0003800000 */
.L_x_73:
[----:B------:R-:W-:Y:S06]  /*7e60*/  BAR.SYNC.DEFER_BLOCKING 0x1, 0x80 ;  /* 0x0042000000007b1d */ /* 0x000fec0000010000 */
[----:B------:R-:W-:Y:S01]  /*7e70*/  BSSY B0, `(.L_x_75) ;  /* 0x0000017000007945 */ /* 0x000fe20003800000 */
[----:B------:R2:W-:Y:S04]  /*7e80*/  STSM.16.M88.4 [R24], R4 ;  /* 0x0000000418007844 */ /* 0x0005e80000000200 */
[----:B------:R2:W-:Y:S01]  /*7e90*/  STSM.16.M88.4 [R0], R8 ;  /* 0x0000000800007844 */ /* 0x0005e20000000200 */
[----:B------:R-:W-:Y:S01]  /*7ea0*/  @!PT LDS RZ, [RZ] ;  /* 0x00000000fffff984 */ /* 0x000fe20000000800 */
[----:B------:R-:W-:Y:S01]  /*7eb0*/  @!PT LDS RZ, [RZ] ;  /* 0x00000000fffff984 */ /* 0x000fe20000000800 */
[----:B------:R-:W-:Y:S01]  /*7ec0*/  @!PT LDS RZ, [RZ] ;  /* 0x00000000fffff984 */ /* 0x000fe20000000800 */
[----:B------:R-:W-:Y:S01]  /*7ed0*/  @!PT LDS RZ, [RZ] ;  /* 0x00000000fffff984 */ /* 0x000fe20000000800 */
[----:B------:R3:W-:Y:S06]  /*7ee0*/  MEMBAR.ALL.CTA ;  /* 0x0000000000007992 */ /* 0x0007ec0000008000 */
[----:B---3--:R-:W3:Y:S02]  /*7ef0*/  FENCE.VIEW.ASYNC.S ;  /* 0x00000000000073c6 */ /* 0x008ee40000000000 */
[----:B---3--:R-:W-:Y:S06]  /*7f00*/  BAR.SYNC.DEFER_BLOCKING 0x1, 0x80 ;  /* 0x0042000000007b1d */ /* 0x008fec0000010000 */
[----:B------:R-:W-:Y:S05]  /*7f10*/  @P1 BRA `(.L_x_76) ;  /* 0x0000000000301947 */ /* 0x000fea0003800000 */
[----:B------:R-:W-:Y:S01]  /*7f20*/  R2UR UR8, R23 ;  /* 0x00000000170872ca */ /* 0x000fe200000e0000 */
[----:B------:R-:W-:Y:S02]  /*7f30*/  UIADD3 UR11, -UR47, URZ, URZ ;  /* 0x0000003f2f0b7290 */ /* 0x000fe4000fffe13f */
[----:B------:R-:W-:Y:S01]  /*7f40*/  UIADD3 UR6, UP0, UR54, 0x670, URZ ;  /* 0x0000067036067890 */ /* 0x000fe2000ff1e03f */
[----:B------:R-:W-:Y:S01]  /*7f50*/  ULDC UR4, c[0x0][0xa10] ;  /* 0x0002840000047ab9 */ /* 0x000fe20000000800 */
[----:B------:R-:W-:Y:S01]  /*7f60*/  UMOV UR9, 0x40 ;  /* 0x0000004000097882 */ /* 0x000fe20000000000 */
[----:B------:R-:W-:Y:S02]  /*7f70*/  UIMAD UR11, UR4, UR11, UR46 ;  /* 0x0000000b040b72a4 */ /* 0x000fe4000f8e022e */
[----:B------:R-:W-:Y:S01]  /*7f80*/  UIADD3.X UR7, URZ, UR55, URZ, UP0, !UPT ;  /* 0x000000373f077290 */ /* 0x000fe200087fe43f */
[----:B------:R-:W-:Y:S01]  /*7f90*/  UMOV UR10, UR42 ;  /* 0x0000002a000a7c82 */ /* 0x000fe20008000000 */
[----:B------:R-:W-:-:S03]  /*7fa0*/  UMOV UR12, UR44 ;  /* 0x0000002c000c7c82 */ /* 0x000fc60008000000 */
[----:B------:R-:W-:-:S09]  /*7fb0*/  UIADD3 UR8, UR8, 0x12e00, URZ ;  /* 0x00012e0008087890 */ /* 0x000fd2000fffe03f */
[----:B------:R3:W-:Y:S02]  /*7fc0*/  UTMASTG.4D [UR8], [UR6] ;  /* 0x00000008060073b5 */ /* 0x0007e40008018000 */
[----:B---3--:R0:W-:Y:S02]  /*7fd0*/  UTMACMDFLUSH ;  /* 0x00000000000079b7 */ /* 0x0081e40000000000 */
.L_x_76:
[----:B------:R-:W-:Y:S05]  /*7fe0*/  BSYNC B0 ;  /* 0x0000000000007941 */ /* 0x000fea0003800000 */
.L_x_75:
[----:B------:R-:W-:Y:S01]  /*7ff0*/  ULEA UR4, UR53, 0xfffffff8, 0x3 ;  /* 0xfffffff835047891 */ /* 0x000fe2000f8e183f */
[----:B------:R-:W-:-:S04]  /*8000*/  DEPBAR.LE SB0, 0x0 ;  /* 0x000080000000791a */ /* 0x000fc80000000000 */
[----:B------:R-:W-:Y:S01]  /*8010*/  ULOP3.LUT UR4, UR4, 0x8, URZ, 0xc0, !UPT ;  /* 0x0000000804047892 */ /* 0x000fe2000f8ec03f */
[----:B------:R-:W-:-:S03]  /*8020*/  LOP3.LUT R22, R22, 0x1, RZ, 0x3c, !PT ;  /* 0x0000000116167812 */ /* 0x000fc600078e3cff */
[----:B------:R-:W-:-:S06]  /*8030*/  ULOP3.LUT UR4, UR4, 0x18, URZ, 0x3c, !UPT ;  /* 0x0000001804047892 */ /* 0x000fcc000f8e3c3f */
[----:B--2---:R-:W-:Y:S01]  /*8040*/  MOV R0, UR4 ;  /* 0x0000000400007c02 */ /* 0x004fe20008000f00 */
[----:B------:R-:W-:Y:S02]  /*8050*/  ULDC UR4, c[0x0][0xc] ;  /* 0x0000030000047ab9 */ /* 0x000fe40000000800 */
[----:B------:R-:W-:Y:S01]  /*8060*/  VIADD R17, R17, UR4 ;  /* 0x0000000411117c36 */ /* 0x000fe20008000000 */
[----:B------:R-:W-:Y:S01]  /*8070*/  ULDC UR4, c[0x0][0xa00] ;  /* 0x0002800000047ab9 */ /* 0x000fe20000000800 */
[----:B------:R2:W-:Y:S03]  /*8080*/  SYNCS.ARRIVE.TRANS64.A1T0 RZ, [R0+UR38+0x19490], RZ ;  /* 0x019490ff00ff79a7 */ /* 0x0005e60008100026 */
[----:B------:R-:W-:-:S13]  /*8090*/  ISETP.GE.AND P0, PT, R17, UR4, PT ;  /* 0x0000000411007c0c */ /* 0x000fda000bf06270 */
[----:B--2---:R-:W-:Y:S05]  /*80a0*/  @!P0 BRA `(.L_x_77) ;  /* 0xffffff8c002c8947 */ /* 0x004fea000383ffff */
[----:B------:R-:W-:Y:S05]  /*80b0*/  EXIT ;  /* 0x000000000000794d */ /* 0x000fea0003800000 */
.L_x_6:
[----:B------:R-:W-:-:S08]  /*80c0*/  NOP ;  /* 0x0000000000007918 */ /* 0x000fd00000000000 */
[----:B------:R-:W2:-:S00]  /*80d0*/  USETMAXREG.DEALLOC.CTAPOOL 0x18 ;  /* 0x00000018000079c8 */ /* 0x000e8000080e0500 */
[----:B------:R-:W-:-:S13]  /*80e0*/  PLOP3.LUT P3, PT, PT, PT, UP0, 0x80, 0x0 ;  /* 0x000000000000781c */ /* 0x000fda0003f6f008 */
[----:B--2---:R-:W-:Y:S05]  /*80f0*/  @!P3 BRA `(.L_x_78) ;  /* 0x00000008008cb947 */ /* 0x004fea0003800000 */
[----:B------:R-:W-:-:S13]  /*8100*/  PLOP3.LUT P2, PT, PT, PT, UP1, 0x80, 0x0 ;  /* 0x000000000000781c */ /* 0x000fda0003f4f018 */
[----:B-1----:R-:W-:Y:S05]  /*8110*/  @P2 EXIT ;  /* 0x000000000000294d */ /* 0x002fea0003800000 */
[----:B------:R-:W-:Y:S02]  /*8120*/  ULDC UR4, c[0x0][0xa00] ;  /* 0x0002800000047ab9 */ /* 0x000fe40000000800 */
[----:B------:R-:W-:-:S13]  /*8130*/  ISETP.GE.AND P2, PT, R17, UR4, PT ;  /* 0x0000000411007c0c */ /* 0x000fda000bf46270 */
[----:B------:R-:W-:Y:S05]  /*8140*/  @P2 EXIT ;  /* 0x000000000000294d */ /* 0x000fea0003800000 */
[----:B------:R-:W-:Y:S01]  /*8150*/  LOP3.LUT P2, RZ, R2, 0x1f, RZ, 0xc0, !PT ;  /* 0x0000001f02ff7812 */ /* 0x000fe2000784c0ff */
[----:B------:R-:W-:Y:S01]  /*8160*/  BSSY B0, `(.L_x_79) ;  /* 0x000009b000007945 */ /* 0x000fe20003800000 */
[----:B------:R-:W-:Y:S01]  /*8170*/  MOV R4, 0x1 ;  /* 0x0000000100047802 */ /* 0x000fe20000000f00 */
[----:B------:R-:W-:Y:S01]  /*8180*/  IMAD.MOV.U32 R0, RZ, RZ, RZ ;  /* 0x000000ffff007224 */ /* 0x000fe200078e00ff */
[----:B------:R-:W-:Y:S01]  /*8190*/  PLOP3.LUT P0, PT, P2, P0, PT, 0x2a, 0x0 ;  /* 0x000000000000781c */ /* 0x000fe20001700572 */
[----:B------:R-:W-:Y:S01]  /*81a0*/  ULOP3.LUT UR17, UR51, 0x2, URZ, 0xfc, !UPT ;  /* 0x0000000233117892 */ /* 0x000fe2000f8efc3f */
[----:B------:R-:W-:Y:S01]  /*81b0*/  MOV R5, 0x1 ;  /* 0x0000000100057802 */ /* 0x000fe20000000f00 */
[----:B------:R-:W-:Y:S01]  /*81c0*/  ULDC UR20, c[0x0][0xc] ;  /* 0x0000030000147ab9 */ /* 0x000fe20000000800 */
[----:B------:R-:W-:Y:S01]  /*81d0*/  ULDC.64 UR18, c[0x0][0x198] ;  /* 0x0000660000127ab9 */ /* 0x000fe20000000a00 */
[----:B------:R-:W-:-:S08]  /*81e0*/  ULDC UR21, c[0x0][0xa00] ;  /* 0x0002800000157ab9 */ /* 0x000fd00000000800 */
.L_x_94:
[----:B------:R-:W1:Y:S01]  /*81f0*/  LDC R6, c[0x0][0xa04] ;  /* 0x00028100ff067b82 */ /* 0x000e620000000800 */
[----:B------:R-:W-:Y:S01]  /*8200*/  IMAD.MOV.U32 R7, RZ, RZ, R17 ;  /* 0x000000ffff077224 */ /* 0x000fe200078e0011 */
[----:B------:R-:W-:-:S06]  /*8210*/  UMOV UR4, 0xffffffff ;  /* 0xffffffff00047882 */ /* 0x000fcc0000000000 */
[----:B------:R-:W2:Y:S08]  /*8220*/  LDC R10, c[0x0][0xa10] ;  /* 0x00028400ff0a7b82 */ /* 0x000eb00000000800 */
[----:B------:R-:W3:Y:S01]  /*8230*/  LDC R13, c[0x0][0xa1c] ;  /* 0x00028700ff0d7b82 */ /* 0x000ee20000000800 */
[----:B-1----:R-:W-:Y:S02]  /*8240*/  ISETP.NE.AND P2, PT, R6, 0x1, PT ;  /* 0x000000010600780c */ /* 0x002fe40003f45270 */
[----:B--2---:R-:W-:-:S11]  /*8250*/  ISETP.NE.AND P3, PT, R10, 0x1, PT ;  /* 0x000000010a00780c */ /* 0x004fd60003f65270 */
[----:B------:R-:W1:Y:S01]  /*8260*/  @P2 LDC.64 R8, c[0x0][0xa08] ;  /* 0x00028200ff082b82 */ /* 0x000e620000000a00 */
[----:B---3--:R-:W-:-:S07]  /*8270*/  ISETP.NE.AND P4, PT, R13, 0x1, PT ;  /* 0x000000010d00780c */ /* 0x008fce0003f85270 */
[----:B------:R-:W2:Y:S08]  /*8280*/  @P3 LDC R12, c[0x0][0xa14] ;  /* 0x00028500ff0c3b82 */ /* 0x000eb00000000800 */
[----:B------:R-:W3:Y:S08]  /*8290*/  @P3 LDC R11, c[0x0][0xa18] ;  /* 0x00028600ff0b3b82 */ /* 0x000ef00000000800 */
[----:B------:R-:W4:Y:S01]  /*82a0*/  @P4 LDC.64 R2, c[0x0][0xa20] ;  /* 0x00028800ff024b82 */ /* 0x000f220000000a00 */
[----:B-1----:R-:W-:-:S05]  /*82b0*/  @P2 IMAD.HI.U32 R8, R17, R8, RZ ;  /* 0x0000000811082227 */ /* 0x002fca00078e00ff */
[----:B------:R-:W-:-:S04]  /*82c0*/  @P2 SHF.R.U32.HI R7, RZ, R9, R8 ;  /* 0x00000009ff072219 */ /* 0x000fc80000011608 */
[----:B------:R-:W-:Y:S01]  /*82d0*/  MOV R9, R7 ;  /* 0x0000000700097202 */ /* 0x000fe20000000f00 */
[----:B--2---:R-:W-:-:S05]  /*82e0*/  @P3 IMAD.HI.U32 R8, R7, R12, RZ ;  /* 0x0000000c07083227 */ /* 0x004fca00078e00ff */
[----:B---3--:R-:W-:-:S05]  /*82f0*/  @P3 SHF.R.U32.HI R9, RZ, R11, R8 ;  /* 0x0000000bff093219 */ /* 0x008fca0000011608 */
[----:B----4-:R-:W-:-:S04]  /*8300*/  @P4 IMAD.HI.U32 R8, R9, R2, RZ ;  /* 0x0000000209084227 */ /* 0x010fc800078e00ff */
[--C-:B------:R-:W-:Y:S01]  /*8310*/  IMAD.MOV.U32 R2, RZ, RZ, R9.reuse ;  /* 0x000000ffff027224 */ /* 0x100fe200078e0009 */
[----:B------:R-:W-:Y:S01]  /*8320*/  @P4 SHF.R.U32.HI R2, RZ, R3, R8 ;  /* 0x00000003ff024219 */ /* 0x000fe20000011608 */
[----:B------:R-:W-:-:S03]  /*8330*/  IMAD.MOV R3, RZ, RZ, -R9 ;  /* 0x000000ffff037224 */ /* 0x000fc600078e0a09 */
[----:B------:R-:W-:Y:S01]  /*8340*/  IADD3 R2, -R2, RZ, RZ ;  /* 0x000000ff02027210 */ /* 0x000fe20007ffe1ff */
[----:B------:R-:W-:-:S04]  /*8350*/  IMAD R10, R10, R3, R7 ;  /* 0x000000030a0a7224 */ /* 0x000fc800078e0207 */
[----:B------:R-:W-:Y:S01]  /*8360*/  IMAD R2, R13, R2, R9 ;  /* 0x000000020d027224 */ /* 0x000fe200078e0209 */
[----:B------:R-:W-:Y:S06]  /*8370*/  BRA.DIV UR4, `(.L_x_80) ;  /* 0x0000001e04147947 */ /* 0x000fec000b800000 */
[----:B------:R-:W-:-:S13]  /*8380*/  ELECT P6, URZ, PT ;  /* 0x00000000003f782f */ /* 0x000fda00038c0000 */
.L_x_132:
[----:B------:R-:W-:Y:S01]  /*8390*/  IADD3 R3, -R7, RZ, RZ ;  /* 0x000000ff07037210 */ /* 0x000fe20007ffe1ff */
[----:B------:R-:W-:Y:S04]  /*83a0*/  BSSY B1, `(.L_x_81) ;  /* 0x0000034000017945 */ /* 0x000fe80003800000 */
[----:B------:R-:W-:Y:S01]  /*83b0*/  IMAD R3, R6, R3, R17 ;  /* 0x0000000306037224 */ /* 0x000fe200078e0211 */
[----:B------:R-:W-:-:S03]  /*83c0*/  MOV R6, RZ ;  /* 0x000000ff00067202 */ /* 0x000fc60000000f00 */
[----:B------:R-:W-:Y:S01]  /*83d0*/  IMAD.SHL.U32 R3, R3, 0x80, RZ ;  /* 0x0000008003037824 */ /* 0x000fe200078e00ff */
[----:B------:R-:W-:Y:S06]  /*83e0*/  @!P6 BRA `(.L_x_82) ;  /* 0x0000000000bce947 */ /* 0x000fec0003800000 */
[----:B------:R-:W1:Y:S01]  /*83f0*/  S2R R7, SR_CgaCtaId ;  /* 0x0000000000077919 */ /* 0x000e620000008800 */
[----:B------:R-:W-:-:S04]  /*8400*/  MOV R6, 0x400 ;  /* 0x0000040000067802 */ /* 0x000fc80000000f00 */
[----:B-1----:R-:W-:Y:S02]  /*8410*/  LEA R9, R7, R6, 0x18 ;  /* 0x0000000607097211 */ /* 0x002fe400078ec0ff */
[----:B------:R-:W-:-:S03]  /*8420*/  SHF.L.U32 R6, R5, 0x1f, RZ ;  /* 0x0000001f05067819 */ /* 0x000fc600000006ff */
[----:B------:R-:W-:-:S04]  /*8430*/  IMAD R7, R0, 0x8, R9 ;  /* 0x0000000800077824 */ /* 0x000fc800078e0209 */
[----:B------:R-:W1:Y:S02]  /*8440*/  SYNCS.PHASECHK.TRANS64.TRYWAIT P2, [R7+URZ+0x19460], R6 ;  /* 0x01946006070075a7 */ /* 0x000e64000804017f */
[----:B-1----:R-:W-:Y:S05]  /*8450*/  @!P2 BRA `(.L_x_83) ;  /* 0x0000001800fca947 */ /* 0x002fea0003800000 */
.L_x_133:
[----:B------:R-:W-:Y:S01]  /*8460*/  UPRMT UR4, UR17, 0x9910, URZ ;  /* 0x0000991011047896 */ /* 0x000fe2000800003f */
[----:B-1----:R-:W-:-:S03]  /*8470*/  @P1 MOV R6, 0x3000 ;  /* 0x0000300000061802 */ /* 0x002fc60000000f00 */
[----:B------:R-:W-:Y:S01]  /*8480*/  UISETP.NE.AND UP0, UPT, UR4, 0x2, UPT ;  /* 0x000000020400788c */ /* 0x000fe2000bf05270 */
[----:B------:R1:W-:Y:S05]  /*8490*/  @P1 SYNCS.ARRIVE.TRANS64 RZ, [R7+URZ+0x19450], R6 ;  /* 0x0194500607ff19a7 */ /* 0x0003ea000800003f */
[----:B------:R-:W-:-:S13]  /*84a0*/  PLOP3.LUT P2, PT, PT, PT, UP0, 0x80, 0x0 ;  /* 0x000000000000781c */ /* 0x000fda0003f4f008 */
[----:B-1----:R-:W-:Y:S05]  /*84b0*/  @P2 BRA `(.L_x_84) ;  /* 0x0000000000042947 */ /* 0x002fea0003800000 */
[----:B------:R-:W-:Y:S01]  /*84c0*/  BPT.TRAP 0x1 ;  /* 0x000000040000795c */ /* 0x000fe20000300000 */
.L_x_84:
[----:B------:R-:W-:Y:S05]  /*84d0*/  @P0 BRA `(.L_x_85) ;  /* 0x0000000000040947 */ /* 0x000fea0003800000 */
[----:B------:R-:W-:Y:S01]  /*84e0*/  BPT.TRAP 0x1 ;  /* 0x000000040000795c */ /* 0x000fe20000300000 */
.L_x_85:
[----:B------:R-:W-:Y:S01]  /*84f0*/  R2UR UR5, R9 ;  /* 0x00000000090572ca */ /* 0x000fe200000e0000 */
[----:B------:R-:W-:Y:S01]  /*8500*/  UIADD3 UR4, UP0, UR18, 0xf0, URZ ;  /* 0x000000f012047890 */ /* 0x000fe2000ff1e03f */
[----:B------:R-:W-:Y:S01]  /*8510*/  R2UR UR8, R0 ;  /* 0x00000000000872ca */ /* 0x000fe200000e0000 */
[----:B------:R-:W-:Y:S01]  /*8520*/  UMOV UR10, URZ ;  /* 0x0000003f000a7c82 */ /* 0x000fe20008000000 */
[----:B------:R-:W-:Y:S01]  /*8530*/  R2UR UR9, R7 ;  /* 0x00000000070972ca */ /* 0x000fe200000e0000 */
[----:B------:R-:W-:Y:S01]  /*8540*/  UMOV UR6, 0x0 ;  /* 0x0000000000067882 */ /* 0x000fe20000000000 */
[----:B------:R-:W-:Y:S01]  /*8550*/  R2UR UR11, R3 ;  /* 0x00000000030b72ca */ /* 0x000fe200000e0000 */
[----:B------:R-:W-:Y:S01]  /*8560*/  UMOV UR7, 0x10000000 ;  /* 0x1000000000077882 */ /* 0x000fe20000000000 */
[----:B------:R-:W-:Y:S01]  /*8570*/  R2UR UR12, R10 ;  /* 0x000000000a0c72ca */ /* 0x000fe200000e0000 */
[----:B------:R-:W-:Y:S01]  /*8580*/  UMOV UR15, 0x20 ;  /* 0x00000020000f7882 */ /* 0x000fe20000000000 */
[----:B------:R-:W-:Y:S01]  /*8590*/  R2UR UR13, R2 ;  /* 0x00000000020d72ca */ /* 0x000fe200000e0000 */
[----:B------:R-:W-:-:S04]  /*85a0*/  VIADD R0, R0, 0x1 ;  /* 0x0000000100007836 */ /* 0x000fc80000000000 */
[----:B------:R-:W-:Y:S01]  /*85b0*/  UIMAD UR8, UR8, 0x3000, UR5 ;  /* 0x00003000080878a4 */ /* 0x000fe2000f8e0205 */
[C---:B------:R-:W-:Y:S01]  /*85c0*/  ISETP.NE.AND P2, PT, R0.reuse, 0x2, PT ;  /* 0x000000020000780c */ /* 0x040fe20003f45270 */
[----:B------:R-:W-:Y:S02]  /*85d0*/  UIADD3 UR9, UR9, 0x19450, URZ ;  /* 0x0001945009097890 */ /* 0x000fe4000fffe03f */
[----:B------:R-:W-:Y:S01]  /*85e0*/  UIADD3.X UR5, URZ, UR19, URZ, UP0, !UPT ;  /* 0x000000133f057290 */ /* 0x000fe200087fe43f */
[----:B------:R-:W-:Y:S01]  /*85f0*/  SEL R6, RZ, 0x1, P2 ;  /* 0x00000001ff067807 */ /* 0x000fe20001000000 */
[----:B------:R-:W-:Y:S01]  /*8600*/  UIADD3 UR14, UR8, 0x1000, URZ ;  /* 0x00001000080e7890 */ /* 0x000fe2000fffe03f */
[----:B------:R-:W-:Y:S01]  /*8610*/  SEL R0, R0, RZ, P2 ;  /* 0x000000ff00007207 */ /* 0x000fe20001000000 */
[----:B------:R-:W-:Y:S01]  /*8620*/  UIADD3 UR16, UR8, 0x2000, URZ ;  /* 0x0000200008107890 */ /* 0x000fe2000fffe03f */
[----:B------:R-:W-:Y:S02]  /*8630*/  LOP3.LUT R5, R5, R6, RZ, 0x3c, !PT ;  /* 0x0000000605057212 */ /* 0x000fe400078e3cff */
[----:B------:R-:W-:-:S02]  /*8640*/  MOV R6, 0x40 ;  /* 0x0000004000067802 */ /* 0x000fc40000000f00 */
[----:B------:R1:W-:Y:S02]  /*8650*/  UTMALDG.4D [UR8], [UR4], desc[UR6] ;  /* 0x00000608040075b4 */ /* 0x0003e40008019000 */
[----:B-1----:R-:W-:Y:S01]  /*8660*/  UMOV UR8, UR14 ;  /* 0x0000000e00087c82 */ /* 0x002fe20008000000 */
[----:B------:R-:W-:Y:S01]  /*8670*/  UMOV UR10, UR15 ;  /* 0x0000000f000a7c82 */ /* 0x000fe20008000000 */
[----:B------:R-:W-:Y:S01]  /*8680*/  UMOV UR14, 0x40 ;  /* 0x00000040000e7882 */ /* 0x000fe20000000000 */
[----:B------:R1:W-:Y:S02]  /*8690*/  UTMALDG.4D [UR8], [UR4], desc[UR6] ;  /* 0x00000608040075b4 */ /* 0x0003e40008019000 */
[----:B-1----:R-:W-:Y:S01]  /*86a0*/  UMOV UR8, UR16 ;  /* 0x0000001000087c82 */ /* 0x002fe20008000000 */
[----:B------:R-:W-:Y:S02]  /*86b0*/  UMOV UR10, UR14 ;  /* 0x0000000e000a7c82 */ /* 0x000fe40008000000 */
[----:B------:R1:W-:Y:S02]  /*86c0*/  UTMALDG.4D [UR8], [UR4], desc[UR6] ;  /* 0x00000608040075b4 */ /* 0x0003e40008019000 */
[----:B-1----:R-:W-:Y:S01]  /*86d0*/  NOP ;  /* 0x0000000000007918 */ /* 0x002fe20000000000 */
.L_x_82:
[----:B------:R-:W-:Y:S05]  /*86e0*/  BSYNC B1 ;  /* 0x0000000000017941 */ /* 0x000fea0003800000 */
.L_x_81:
[----:B------:R-:W-:Y:S01]  /*86f0*/  LOP3.LUT P2, RZ, R4, 0xff, RZ, 0xc0, !PT ;  /* 0x000000ff04ff7812 */ /* 0x000fe2000784c0ff */
[----:B------:R-:W-:-:S12]  /*8700*/  BSSY B1, `(.L_x_86) ;  /* 0x0000009000017945 */ /* 0x000fd80003800000 */
[----:B------:R-:W-:Y:S05]  /*8710*/  @!P2 BRA `(.L_x_87) ;  /* 0x00000000001ca947 */ /* 0x000fea0003800000 */
[----:B------:R-:W1:Y:S01]  /*8720*/  S2R R7, SR_CgaCtaId ;  /* 0x0000000000077919 */ /* 0x000e620000008800 */
[----:B------:R-:W-:-:S04]  /*8730*/  MOV R4, 0x400 ;  /* 0x0000040000047802 */ /* 0x000fc80000000f00 */
[----:B-1----:R-:W-:Y:S02]  /*8740*/  LEA R7, R7, R4, 0x18 ;  /* 0x0000000407077211 */ /* 0x002fe400078ec0ff */
[----:B------:R-:W-:Y:S02]  /*8750*/  SHF.L.U32 R4, RZ, 0x1f, RZ ;  /* 0x0000001fff047819 */ /* 0x000fe400000006ff */
[----:B------:R1:W-:Y:S02]  /*8760*/  SYNCS.ARRIVE.TRANS64.A1T0 RZ, [R7+URZ+0x194b0], RZ ;  /* 0x0194b0ff07ff79a7 */ /* 0x0003e4000810003f */
[----:B------:R-:W2:Y:S02]  /*8770*/  SYNCS.PHASECHK.TRANS64.TRYWAIT P2, [R7+URZ+0x194b0], R4 ;  /* 0x0194b004070075a7 */ /* 0x000ea4000804017f */
[----:B-12---:R-:W-:Y:S05]  /*8780*/  @!P2 BRA `(.L_x_88) ;  /* 0x000000180044a947 */ /* 0x006fea0003800000 */
.L_x_87:
[----:B------:R-:W-:Y:S05]  /*8790*/  BSYNC B1 ;  /* 0x0000000000017941 */ /* 0x000fea0003800000 */
.L_x_86:
[----:B------:R-:W-:Y:S04]  /*87a0*/  BSSY B1, `(.L_x_89) ;  /* 0x0000032000017945 */ /* 0x000fe80003800000 */
[----:B------:R-:W-:Y:S05]  /*87b0*/  @!P6 BRA `(.L_x_90) ;  /* 0x0000000000c0e947 */ /* 0x000fea0003800000 */
[----:B-1----:R-:W1:Y:S01]  /*87c0*/  S2R R7, SR_CgaCtaId ;  /* 0x0000000000077919 */ /* 0x002e620000008800 */
[----:B------:R-:W-:Y:S02]  /*87d0*/  MOV R4, 0x400 ;  /* 0x0000040000047802 */ /* 0x000fe40000000f00 */
[----:B------:R-:W-:Y:S02]  /*87e0*/  SHF.L.U32 R9, R5, 0x1f, RZ ;  /* 0x0000001f05097819 */ /* 0x000fe400000006ff */
[----:B-1----:R-:W-:-:S05]  /*87f0*/  LEA R7, R7, R4, 0x18 ;  /* 0x0000000407077211 */ /* 0x002fca00078ec0ff */
[----:B------:R-:W-:-:S04]  /*8800*/  IMAD R4, R0, 0x8, R7 ;  /* 0x0000000800047824 */ /* 0x000fc800078e0207 */
[----:B------:R-:W1:Y:S02]  /*8810*/  SYNCS.PHASECHK.TRANS64.TRYWAIT P2, [R4+URZ+0x19460], R9 ;  /* 0x01946009040075a7 */ /* 0x000e64000804017f */
[----:B-1----:R-:W-:Y:S05]  /*8820*/  @!P2 BRA `(.L_x_91) ;  /* 0x000000180030a947 */ /* 0x002fea0003800000 */
.L_x_134:
[----:B------:R-:W-:Y:S01]  /*8830*/  UPRMT UR4, UR17, 0x9910, URZ ;  /* 0x0000991011047896 */ /* 0x000fe2000800003f */
[----:B-1----:R-:W-:-:S03]  /*8840*/  @P1 MOV R9, 0x3000 ;  /* 0x0000300000091802 */ /* 0x002fc60000000f00 */
[----:B------:R-:W-:Y:S01]  /*8850*/  UISETP.NE.AND UP0, UPT, UR4, 0x2, UPT ;  /* 0x000000020400788c */ /* 0x000fe2000bf05270 */
[----:B------:R1:W-:Y:S05]  /*8860*/  @P1 SYNCS.ARRIVE.TRANS64 RZ, [R4+URZ+0x19450], R9 ;  /* 0x0194500904ff19a7 */ /* 0x0003ea000800003f */
[----:B------:R-:W-:-:S13]  /*8870*/  PLOP3.LUT P2, PT, PT, PT, UP0, 0x80, 0x0 ;  /* 0x000000000000781c */ /* 0x000fda0003f4f008 */
[----:B-1----:R-:W-:Y:S05]  /*8880*/  @P2 BRA `(.L_x_92) ;  /* 0x0000000000042947 */ /* 0x002fea0003800000 */
[----:B------:R-:W-:Y:S01]  /*8890*/  BPT.TRAP 0x1 ;  /* 0x000000040000795c */ /* 0x000fe20000300000 */
.L_x_92:
[----:B------:R-:W-:Y:S05]  /*88a0*/  @P0 BRA `(.L_x_93) ;  /* 0x0000000000040947 */ /* 0x000fea0003800000 */
[----:B------:R-:W-:Y:S01]  /*88b0*/  BPT.TRAP 0x1 ;  /* 0x000000040000795c */ /* 0x000fe20000300000 */
.L_x_93:
        /* <DEDUP_REMOVED lines=11> */
[----:B------:R-:W-:Y:S01]  /*8970*/  VIADD R0, R0, 0x1 ;  /* 0x0000000100007836 */ /* 0x000fe20000000000 */
[----:B------:R-:W-:-:S04]  /*8980*/  R2UR UR13, R2 ;  /* 0x00000000020d72ca */ /* 0x000fc800000e0000 */
[C---:B------:R-:W-:Y:S01]  /*8990*/  ISETP.NE.AND P2, PT, R0.reuse, 0x2, PT ;  /* 0x000000020000780c */ /* 0x040fe20003f45270 */
[----:B------:R-:W-:Y:S02]  /*89a0*/  UIADD3 UR11, UR11, UR9, URZ ;  /* 0x000000090b0b7290 */ /* 0x000fe4000fffe03f */
[----:B------:R-:W-:Y:S01]  /*89b0*/  UIMAD UR8, UR8, 0x3000, UR5 ;  /* 0x00003000080878a4 */ /* 0x000fe2000f8e0205 */
[----:B------:R-:W-:Y:S01]  /*89c0*/  SEL R2, RZ, 0x1, P2 ;  /* 0x00000001ff027807 */ /* 0x000fe20001000000 */
[----:B------:R-:W-:Y:S01]  /*89d0*/  UIADD3 UR9, UR14, 0x19450, URZ ;  /* 0x000194500e097890 */ /* 0x000fe2000fffe03f */
[----:B------:R-:W-:Y:S01]  /*89e0*/  SEL R0, R0, RZ, P2 ;  /* 0x000000ff00007207 */ /* 0x000fe20001000000 */
[----:B------:R-:W-:Y:S01]  /*89f0*/  UIADD3.X UR5, URZ, UR19, URZ, UP0, !UPT ;  /* 0x000000133f057290 */ /* 0x000fe200087fe43f */
[----:B------:R-:W-:Y:S01]  /*8a00*/  LOP3.LUT R5, R5, R2, RZ, 0x3c, !PT ;  /* 0x0000000205057212 */ /* 0x000fe200078e3cff */
[----:B------:R-:W-:Y:S02]  /*8a10*/  UIADD3 UR14, UR8, 0x1000, URZ ;  /* 0x00001000080e7890 */ /* 0x000fe4000fffe03f */
[----:B------:R-:W-:-:S05]  /*8a20*/  UIADD3 UR16, UR8, 0x2000, URZ ;  /* 0x0000200008107890 */ /* 0x000fca000fffe03f */
        /* <DEDUP_REMOVED lines=8> */
[----:B--2---:R-:W-:Y:S01]  /*8ab0*/  NOP ;  /* 0x0000000000007918 */ /* 0x004fe20000000000 */
.L_x_90:
[----:B------:R-:W-:Y:S05]  /*8ac0*/  BSYNC B1 ;  /* 0x0000000000017941 */ /* 0x000fea0003800000 */
.L_x_89:
[----:B------:R-:W-:Y:S02]  /*8ad0*/  IADD3 R17, R17, UR20, RZ ;  /* 0x0000001411117c10 */ /* 0x000fe4000fffe0ff */
[----:B-1----:R-:W-:Y:S02]  /*8ae0*/  PRMT R4, RZ, 0x7610, R4 ;  /* 0x00007610ff047816 */ /* 0x002fe40000000004 */
[----:B------:R-:W-:-:S13]  /*8af0*/  ISETP.GE.AND P2, PT, R17, UR21, PT ;  /* 0x0000001511007c0c */ /* 0x000fda000bf46270 */
[----:B------:R-:W-:Y:S05]  /*8b00*/  @!P2 BRA `(.L_x_94) ;  /* 0xfffffff400b8a947 */ /* 0x000fea000383ffff */
[----:B------:R-:W-:Y:S05]  /*8b10*/  BSYNC B0 ;  /* 0x0000000000007941 */ /* 0x000fea0003800000 */
.L_x_79:
[----:B------:R-:W-:Y:S05]  /*8b20*/  EXIT ;  /* 0x000000000000794d */ /* 0x000fea0003800000 */
.L_x_78:
[----:B-1----:R-:W-:Y:S02]  /*8b30*/  ULDC UR4, c[0x0][0xa00] ;  /* 0x0002800000047ab9 */ /* 0x002fe40000000800 */
[----:B------:R-:W-:-:S13]  /*8b40*/  ISETP.GE.AND P0, PT, R17, UR4, PT ;  /* 0x0000000411007c0c */ /* 0x000fda000bf06270 */
[----:B------:R-:W-:Y:S05]  /*8b50*/  @P0 EXIT ;  /* 0x000000000000094d */ /* 0x000fea0003800000 */
[----:B------:R-:W-:Y:S01]  /*8b60*/  LOP3.LUT P0, RZ, R2, 0x1f, RZ, 0xc0, !PT ;  /* 0x0000001f02ff7812 */ /* 0x000fe2000780c0ff */
[----:B------:R-:W-:Y:S01]  /*8b70*/  BSSY B0, `(.L_x_95) ;  /* 0x000010e000007945 */ /* 0x000fe20003800000 */
[----:B------:R-:W-:Y:S01]  /*8b80*/  IMAD.MOV.U32 R4, RZ, RZ, 0x1 ;  /* 0x00000001ff047424 */ /* 0x000fe200078e00ff */
[----:B------:R-:W-:Y:S01]  /*8b90*/  MOV R5, RZ ;  /* 0x000000ff00057202 */ /* 0x000fe20000000f00 */
[----:B------:R-:W-:Y:S01]  /*8ba0*/  IMAD.MOV.U32 R0, RZ, RZ, 0x1 ;  /* 0x00000001ff007424 */ /* 0x000fe200078e00ff */
[----:B------:R-:W-:Y:S01]  /*8bb0*/  PLOP3.LUT P0, PT, P0, P2, PT, 0x2a, 0x0 ;  /* 0x000000000000781c */ /* 0x000fe20000704572 */
[----:B------:R-:W-:Y:S01]  /*8bc0*/  ULOP3.LUT UR20, UR52, 0x2, URZ, 0xfc, !UPT ;  /* 0x0000000234147892 */ /* 0x000fe2000f8efc3f */
[----:B------:R-:W-:Y:S01]  /*8bd0*/  ULDC.64 UR16, c[0x0][0x198] ;  /* 0x0000660000107ab9 */ /* 0x000fe20000000a00 */
[----:B------:R-:W-:-:S10]  /*8be0*/  ULDC UR21, c[0x0][0xc] ;  /* 0x0000030000157ab9 */ /* 0x000fd40000000800 */
.L_x_122:
[----:B------:R-:W1:Y:S01]  /*8bf0*/  LDC R2, c[0x0][0xa04] ;  /* 0x00028100ff027b82 */ /* 0x000e620000000800 */
[----:B------:R-:W-:-:S07]  /*8c00*/  UMOV UR4, 0xffffffff ;  /* 0xffffffff00047882 */ /* 0x000fce0000000000 */
        /* <DEDUP_REMOVED lines=9> */
[----:B-1----:R-:W-:Y:S01]  /*8ca0*/  @P3 IMAD.HI.U32 R10, R17, R6, RZ ;  /* 0x00000006110a3227 */ /* 0x002fe200078e00ff */
[----:B------:R-:W-:-:S04]  /*8cb0*/  MOV R6, R17 ;  /* 0x0000001100067202 */ /* 0x000fc80000000f00 */
[----:B------:R-:W-:-:S05]  /*8cc0*/  @P3 SHF.R.U32.HI R6, RZ, R7, R10 ;  /* 0x00000007ff063219 */ /* 0x000fca000001160a */
[----:B--2---:R-:W-:-:S04]  /*8cd0*/  @P4 IMAD.HI.U32 R9, R6, R9, RZ ;  /* 0x0000000906094227 */ /* 0x004fc800078e00ff */
[----:B------:R-:W-:Y:S01]  /*8ce0*/  IMAD.MOV.U32 R7, RZ, RZ, R6 ;  /* 0x000000ffff077224 */ /* 0x000fe200078e0006 */
[----:B---3--:R-:W-:-:S04]  /*8cf0*/  @P4 SHF.R.U32.HI R7, RZ, R12, R9 ;  /* 0x0000000cff074219 */ /* 0x008fc80000011609 */
[----:B------:R-:W-:Y:S01]  /*8d00*/  MOV R9, R7 ;  /* 0x0000000700097202 */ /* 0x000fe20000000f00 */
[----:B----4-:R-:W-:-:S05]  /*8d10*/  @P5 IMAD.HI.U32 R2, R7, R2, RZ ;  /* 0x0000000207025227 */ /* 0x010fca00078e00ff */
[----:B------:R-:W-:Y:S01]  /*8d20*/  @P5 SHF.R.U32.HI R9, RZ, R3, R2 ;  /* 0x00000003ff095219 */ /* 0x000fe20000011602 */
[----:B------:R-:W-:-:S04]  /*8d30*/  IMAD.MOV R3, RZ, RZ, -R7 ;  /* 0x000000ffff037224 */ /* 0x000fc800078e0a07 */
[----:B------:R-:W-:Y:S01]  /*8d40*/  IMAD R2, R11, R3, R6 ;  /* 0x000000030b027224 */ /* 0x000fe200078e0206 */
[----:B------:R-:W-:-:S05]  /*8d50*/  IADD3 R3, -R9, RZ, RZ ;  /* 0x000000ff09037210 */ /* 0x000fca0007ffe1ff */
[----:B------:R-:W-:Y:S01]  /*8d60*/  IMAD R3, R8, R3, R7 ;  /* 0x0000000308037224 */ /* 0x000fe200078e0207 */
[----:B------:R-:W-:Y:S06]  /*8d70*/  BRA.DIV UR4, `(.L_x_96) ;  /* 0x0000001204f07947 */ /* 0x000fec000b800000 */
[----:B------:R-:W-:-:S13]  /*8d80*/  ELECT P6, URZ, PT ;  /* 0x00000000003f782f */ /* 0x000fda00038c0000 */
.L_x_137:
[----:B------:R-:W1:Y:S01]  /*8d90*/  LDC R6, c[0x0][0x28c] ;  /* 0x0000a300ff067b82 */ /* 0x000e620000000800 */
[----:B------:R-:W-:Y:S01]  /*8da0*/  BSSY B1, `(.L_x_97) ;  /* 0x0000032000017945 */ /* 0x000fe20003800000 */
[----:B-1----:R-:W-:-:S13]  /*8db0*/  ISETP.GT.AND P3, PT, R6, RZ, P6 ;  /* 0x000000ff0600720c */ /* 0x002fda0003764270 */
[----:B------:R-:W-:Y:S05]  /*8dc0*/  @!P3 BRA `(.L_x_98) ;  /* 0x0000000000bcb947 */ /* 0x000fea0003800000 */
[----:B------:R-:W1:Y:S01]  /*8dd0*/  S2R R8, SR_CgaCtaId ;  /* 0x0000000000087919 */ /* 0x000e620000008800 */
[----:B------:R-:W-:-:S04]  /*8de0*/  MOV R7, 0x400 ;  /* 0x0000040000077802 */ /* 0x000fc80000000f00 */
[----:B-1----:R-:W-:Y:S02]  /*8df0*/  LEA R10, R8, R7, 0x18 ;  /* 0x00000007080a7211 */ /* 0x002fe400078ec0ff */
[----:B------:R-:W-:-:S03]  /*8e00*/  SHF.L.U32 R7, R0, 0x1f, RZ ;  /* 0x0000001f00077819 */ /* 0x000fc600000006ff */
[----:B------:R-:W-:-:S04]  /*8e10*/  IMAD R8, R5, 0x8, R10 ;  /* 0x0000000805087824 */ /* 0x000fc800078e020a */
[----:B------:R-:W1:Y:S02]  /*8e20*/  SYNCS.PHASECHK.TRANS64.TRYWAIT P4, [R8+URZ+0x19428], R7 ;  /* 0x01942807080075a7 */ /* 0x000e64000808017f */
[----:B-1----:R-:W-:Y:S05]  /*8e30*/  @!P4 BRA `(.L_x_99) ;  /* 0x0000001000e0c947 */ /* 0x002fea0003800000 */
.L_x_138:
[----:B------:R-:W-:Y:S01]  /*8e40*/  UPRMT UR4, UR20, 0x9910, URZ ;  /* 0x0000991014047896 */ /* 0x000fe2000800003f */
[----:B-1----:R-:W-:-:S03]  /*8e50*/  @P2 MOV R7, 0x3000 ;  /* 0x0000300000072802 */ /* 0x002fc60000000f00 */
[----:B------:R-:W-:Y:S01]  /*8e60*/  UISETP.NE.AND UP0, UPT, UR4, 0x2, UPT ;  /* 0x000000020400788c */ /* 0x000fe2000bf05270 */
[----:B------:R1:W-:Y:S05]  /*8e70*/  @P2 SYNCS.ARRIVE.TRANS64 RZ, [R8+URZ+0x19400], R7 ;  /* 0x0194000708ff29a7 */ /* 0x0003ea000800003f */
[----:B------:R-:W-:-:S13]  /*8e80*/  PLOP3.LUT P4, PT, PT, PT, UP0, 0x80, 0x0 ;  /* 0x000000000000781c */ /* 0x000fda0003f8f008 */
[----:B-1----:R-:W-:Y:S05]  /*8e90*/  @P4 BRA `(.L_x_100) ;  /* 0x0000000000044947 */ /* 0x002fea0003800000 */
[----:B------:R-:W-:Y:S01]  /*8ea0*/  BPT.TRAP 0x1 ;  /* 0x000000040000795c */ /* 0x000fe20000300000 */
.L_x_100:
[----:B------:R-:W-:Y:S05]  /*8eb0*/  @P0 BRA `(.L_x_101) ;  /* 0x0000000000040947 */ /* 0x000fea0003800000 */
[----:B------:R-:W-:Y:S01]  /*8ec0*/  BPT.TRAP 0x1 ;  /* 0x000000040000795c */ /* 0x000fe20000300000 */
.L_x_101:
[----:B------:R-:W-:Y:S01]  /*8ed0*/  IMAD R10, R5, 0x3000, R10 ;  /* 0x00003000050a7824 */ /* 0x000fe200078e020a */
[----:B------:R-:W-:Y:S01]  /*8ee0*/  R2UR UR9, R8 ;  /* 0x00000000080972ca */ /* 0x000fe200000e0000 */
[----:B------:R-:W-:Y:S01]  /*8ef0*/  UIADD3 UR4, UP0, UR16, 0x1f0, URZ ;  /* 0x000001f010047890 */ /* 0x000fe2000ff1e03f */
[----:B------:R-:W-:Y:S01]  /*8f00*/  R2UR UR12, R2 ;  /* 0x00000000020c72ca */ /* 0x000fe200000e0000 */
[----:B------:R-:W-:Y:S01]  /*8f10*/  UMOV UR10, URZ ;  /* 0x0000003f000a7c82 */ /* 0x000fe20008000000 */
[----:B------:R-:W-:Y:S01]  /*8f20*/  R2UR UR8, R10 ;  /* 0x000000000a0872ca */ /* 0x000fe200000e0000 */
[----:B------:R-:W-:Y:S01]  /*8f30*/  UIADD3.X UR5, URZ, UR17, URZ, UP0, !UPT ;  /* 0x000000113f057290 */ /* 0x000fe200087fe43f */
[----:B------:R-:W-:Y:S01]  /*8f40*/  R2UR UR13, R3 ;  /* 0x00000000030d72ca */ /* 0x000fe200000e0000 */
[----:B------:R-:W-:Y:S01]  /*8f50*/  UMOV UR6, 0x0 ;  /* 0x0000000000067882 */ /* 0x000fe20000000000 */
[----:B------:R-:W-:Y:S01]  /*8f60*/  UMOV UR7, 0x10000000 ;  /* 0x1000000000077882 */ /* 0x000fe20000000000 */
[----:B------:R-:W-:Y:S01]  /*8f70*/  UMOV UR11, URZ ;  /* 0x0000003f000b7c82 */ /* 0x000fe20008000000 */
[----:B------:R-:W-:Y:S01]  /*8f80*/  UMOV UR19, 0x20 ;  /* 0x0000002000137882 */ /* 0x000fe20000000000 */
[----:B------:R-:W-:-:S02]  /*8f90*/  VIADD R5, R5, 0x1 ;  /* 0x0000000105057836 */ /* 0x000fc40000000000 */
[----:B------:R-:W-:-:S03]  /*8fa0*/  UIADD3 UR9, UR9, 0x19400, URZ ;  /* 0x0001940009097890 */ /* 0x000fc6000fffe03f */
[C---:B------:R-:W-:Y:S01]  /*8fb0*/  ISETP.NE.AND P4, PT, R5.reuse, 0x5, PT ;  /* 0x000000050500780c */ /* 0x040fe20003f85270 */
[----:B------:R-:W-:Y:S02]  /*8fc0*/  UIADD3 UR14, UR8, 0x6000, URZ ;  /* 0x00006000080e7890 */ /* 0x000fe4000fffe03f */
[----:B------:R-:W-:Y:S01]  /*8fd0*/  UIADD3 UR15, UR8, 0x7000, URZ ;  /* 0x00007000080f7890 */ /* 0x000fe2000fffe03f */
[----:B------:R-:W-:Y:S01]  /*8fe0*/  SEL R7, RZ, 0x1, P4 ;  /* 0x00000001ff077807 */ /* 0x000fe20002000000 */
[----:B------:R-:W-:Y:S01]  /*8ff0*/  UIADD3 UR18, UR8, 0x8000, URZ ;  /* 0x0000800008127890 */ /* 0x000fe2000fffe03f */
[----:B------:R-:W-:Y:S02]  /*9000*/  SEL R5, R5, RZ, P4 ;  /* 0x000000ff05057207 */ /* 0x000fe40002000000 */
[----:B------:R-:W-:Y:S01]  /*9010*/  UMOV UR8, UR14 ;  /* 0x0000000e00087c82 */ /* 0x000fe20008000000 */
[----:B------:R-:W-:Y:S01]  /*9020*/  UMOV UR14, 0x40 ;  /* 0x00000040000e7882 */ /* 0x000fe20000000000 */
[----:B------:R1:W-:Y:S01]  /*9030*/  UTMALDG.4D [UR8], [UR4], desc[UR6] ;  /* 0x00000608040075b4 */ /* 0x0003e20008019000 */
[----:B------:R-:W-:Y:S01]  /*9040*/  LOP3.LUT R0, R0, R7, RZ, 0x3c, !PT ;  /* 0x0000000700007212 */ /* 0x000fe200078e3cff */
[----:B-1----:R-:W-:Y:S01]  /*9050*/  UMOV UR8, UR15 ;  /* 0x0000000f00087c82 */ /* 0x002fe20008000000 */
[----:B------:R-:W-:-:S02]  /*9060*/  UMOV UR10, UR19 ;  /* 0x00000013000a7c82 */ /* 0x000fc40008000000 */
[----:B------:R1:W-:Y:S02]  /*9070*/  UTMALDG.4D [UR8], [UR4], desc[UR6] ;  /* 0x00000608040075b4 */ /* 0x0003e40008019000 */
[----:B-1----:R-:W-:Y:S01]  /*9080*/  UMOV UR8, UR18 ;  /* 0x0000001200087c82 */ /* 0x002fe20008000000 */
[----:B------:R-:W-:Y:S02]  /*9090*/  UMOV UR10, UR14 ;  /* 0x0000000e000a7c82 */ /* 0x000fe40008000000 */
[----:B------:R1:W-:Y:S02]  /*90a0*/  UTMALDG.4D [UR8], [UR4], desc[UR6] ;  /* 0x00000608040075b4 */ /* 0x0003e40008019000 */
[----:B-1----:R-:W-:Y:S01]  /*90b0*/  NOP ;  /* 0x0000000000007918 */ /* 0x002fe20000000000 */
.L_x_98:
[----:B------:R-:W-:Y:S05]  /*90c0*/  BSYNC B1 ;  /* 0x0000000000017941 */ /* 0x000fea0003800000 */
.L_x_97:
        /* <DEDUP_REMOVED lines=10> */
.L_x_103:
[----:B------:R-:W-:Y:S05]  /*9170*/  BSYNC B1 ;  /* 0x0000000000017941 */ /* 0x000fea0003800000 */
.L_x_102:
[----:B------:R-:W-:Y:S01]  /*9180*/  BSSY B1, `(.L_x_105) ;  /* 0x0000033000017945 */ /* 0x000fe20003800000 */
[----:B------:R-:W-:-:S03]  /*9190*/  MOV R9, RZ ;  /* 0x000000ff00097202 */ /* 0x000fc60000000f00 */
        /* <DEDUP_REMOVED lines=8> */
.L_x_139:
[----:B------:R-:W-:Y:S01]  /*9220*/  UPRMT UR4, UR20, 0x9910, URZ ;  /* 0x0000991014047896 */ /* 0x000fe2000800003f */
[----:B-1----:R-:W-:-:S03]  /*9230*/  @P2 MOV R8, 0x3000 ;  /* 0x0000300000082802 */ /* 0x002fc60000000f00 */
[----:B------:R-:W-:Y:S01]  /*9240*/  UISETP.NE.AND UP0, UPT, UR4, 0x2, UPT ;  /* 0x000000020400788c */ /* 0x000fe2000bf05270 */
[----:B------:R1:W-:Y:S05]  /*9250*/  @P2 SYNCS.ARRIVE.TRANS64 RZ, [R7+URZ+0x19400], R8 ;  /* 0x0194000807ff29a7 */ /* 0x0003ea000800003f */
[----:B------:R-:W-:-:S13]  /*9260*/  PLOP3.LUT P3, PT, PT, PT, UP0, 0x80, 0x0 ;  /* 0x000000000000781c */ /* 0x000fda0003f6f008 */
[----:B-1----:R-:W-:Y:S05]  /*9270*/  @P3 BRA `(.L_x_108) ;  /* 0x0000000000043947 */ /* 0x002fea0003800000 */
[----:B------:R-:W-:Y:S01]  /*9280*/  BPT.TRAP 0x1 ;  /* 0x000000040000795c */ /* 0x000fe20000300000 */
.L_x_108:
[----:B------:R-:W-:Y:S05]  /*9290*/  @P0 BRA `(.L_x_109) ;  /* 0x0000000000040947 */ /* 0x000fea0003800000 */
[----:B------:R-:W-:Y:S01]  /*92a0*/  BPT.TRAP 0x1 ;  /* 0x000000040000795c */ /* 0x000fe20000300000 */
.L_x_109:
        /* <DEDUP_REMOVED lines=12> */
[----:B------:R-:W-:Y:S01]  /*9370*/  VIADD R5, R5, 0x1 ;  /* 0x0000000105057836 */ /* 0x000fe20000000000 */
[----:B------:R-:W-:Y:S01]  /*9380*/  MOV R9, 0x1 ;  /* 0x0000000100097802 */ /* 0x000fe20000000f00 */
        /* <DEDUP_REMOVED lines=17> */
[----:B--2---:R-:W-:Y:S01]  /*94a0*/  NOP ;  /* 0x0000000000007918 */ /* 0x004fe20000000000 */
.L_x_106:
[----:B------:R-:W-:Y:S05]  /*94b0*/  BSYNC B1 ;  /* 0x0000000000017941 */ /* 0x000fea0003800000 */
.L_x_105:
[----:B------:R-:W-:-:S13]  /*94c0*/  ISETP.GE.AND P3, PT, R6, 0x41, PT ;  /* 0x000000410600780c */ /* 0x000fda0003f66270 */
[----:B------:R-:W-:Y:S05]  /*94d0*/  @!P3 BRA `(.L_x_110) ;  /* 0x0000000400c8b947 */ /* 0x000fea0003800000 */
[----:B------:R-:W-:Y:S01]  /*94e0*/  VIADD R6, R6, 0x3f ;  /* 0x0000003f06067836 */ /* 0x000fe20000000000 */
[----:B------:R-:W-:Y:S04]  /*94f0*/  BSSY B1, `(.L_x_110) ;  /* 0x0000070000017945 */ /* 0x000fe80003800000 */
[----:B-1----:R-:W-:-:S04]  /*9500*/  SHF.R.S32.HI R7, RZ, 0x1f, R6 ;  /* 0x0000001fff077819 */ /* 0x002fc80000011406 */
[----:B------:R-:W-:-:S04]  /*9510*/  LEA.HI R4, R7, R6, RZ, 0x6 ;  /* 0x0000000607047211 */ /* 0x000fc800078f30ff */
[----:B------:R-:W-:-:S04]  /*9520*/  SHF.R.S32.HI R4, RZ, 0x6, R4 ;  /* 0x00000006ff047819 */ /* 0x000fc80000011404 */
[----:B------:R-:W-:-:S07]  /*9530*/  SHF.L.U32 R4, R4, 0x1, RZ ;  /* 0x0000000104047819 */ /* 0x000fce00000006ff */
.L_x_121:
[----:B------:R-:W-:Y:S04]  /*9540*/  BSSY B2, `(.L_x_111) ;  /* 0x0000032000027945 */ /* 0x000fe80003800000 */
[----:B------:R-:W-:Y:S05]  /*9550*/  @!P6 BRA `(.L_x_112) ;  /* 0x0000000000c0e947 */ /* 0x000fea0003800000 */
[----:B------:R-:W1:Y:S01]  /*9560*/  S2R R7, SR_CgaCtaId ;  /* 0x0000000000077919 */ /* 0x000e620000008800 */
[----:B------:R-:W-:Y:S02]  /*9570*/  MOV R6, 0x400 ;  /* 0x0000040000067802 */ /* 0x000fe40000000f00 */
[----:B------:R-:W-:Y:S02]  /*9580*/  SHF.L.U32 R8, R0, 0x1f, RZ ;  /* 0x0000001f00087819 */ /* 0x000fe400000006ff */
[----:B-1----:R-:W-:-:S05]  /*9590*/  LEA R6, R7, R6, 0x18 ;  /* 0x0000000607067211 */ /* 0x002fca00078ec0ff */
[----:B------:R-:W-:-:S04]  /*95a0*/  IMAD R7, R5, 0x8, R6 ;  /* 0x0000000805077824 */ /* 0x000fc800078e0206 */
[----:B------:R-:W1:Y:S02]  /*95b0*/  SYNCS.PHASECHK.TRANS64.TRYWAIT P3, [R7+URZ+0x19428], R8 ;  /* 0x01942808070075a7 */ /* 0x000e64000806017f */
[----:B-1----:R-:W-:Y:S05]  /*95c0*/  @!P3 BRA `(.L_x_113) ;  /* 0x0000000c0038b947 */ /* 0x002fea0003800000 */
.L_x_140:
[----:B------:R-:W-:Y:S01]  /*95d0*/  UPRMT UR4, UR20, 0x9910, URZ ;  /* 0x0000991014047896 */ /* 0x000fe2000800003f */
[----:B-1----:R-:W-:-:S03]  /*95e0*/  @P2 MOV R8, 0x3000 ;  /* 0x0000300000082802 */ /* 0x002fc60000000f00 */
[----:B------:R-:W-:Y:S01]  /*95f0*/  UISETP.NE.AND UP0, UPT, UR4, 0x2, UPT ;  /* 0x000000020400788c */ /* 0x000fe2000bf05270 */
[----:B------:R1:W-:Y:S05]  /*9600*/  @P2 SYNCS.ARRIVE.TRANS64 RZ, [R7+URZ+0x19400], R8 ;  /* 0x0194000807ff29a7 */ /* 0x0003ea000800003f */
[----:B------:R-:W-:-:S13]  /*9610*/  PLOP3.LUT P3, PT, PT, PT, UP0, 0x80, 0x0 ;  /* 0x000000000000781c */ /* 0x000fda0003f6f008 */
[----:B-1----:R-:W-:Y:S05]  /*9620*/  @P3 BRA `(.L_x_114) ;  /* 0x0000000000043947 */ /* 0x002fea0003800000 */
[----:B------:R-:W-:Y:S01]  /*9630*/  BPT.TRAP 0x1 ;  /* 0x000000040000795c */ /* 0x000fe20000300000 */
.L_x_114:
[----:B------:R-:W-:Y:S05]  /*9640*/  @P0 BRA `(.L_x_115) ;  /* 0x0000000000040947 */ /* 0x000fea0003800000 */
[----:B------:R-:W-:Y:S01]  /*9650*/  BPT.TRAP 0x1 ;  /* 0x000000040000795c */ /* 0x000fe20000300000 */
.L_x_115:
        /* <DEDUP_REMOVED lines=9> */
[----:B------:R-:W-:Y:S01]  /*96f0*/  R2UR UR13, R3 ;  /* 0x00000000030d72ca */ /* 0x000fe200000e0000 */
[----:B------:R-:W-:Y:S01]  /*9700*/  UMOV UR7, 0x10000000 ;  /* 0x1000000000077882 */ /* 0x000fe20000000000 */
[----:B------:R-:W-:Y:S01]  /*9710*/  UMOV UR18, 0x20 ;  /* 0x0000002000127882 */ /* 0x000fe20000000000 */
[----:B------:R-:W-:-:S02]  /*9720*/  VIADD R5, R5, 0x1 ;  /* 0x0000000105057836 */ /* 0x000fc40000000000 */
[----:B------:R-:W-:Y:S02]  /*9730*/  UIADD3 UR9, UR9, 0x19400, URZ ;  /* 0x0001940009097890 */ /* 0x000fe4000fffe03f */
[----:B------:R-:W-:Y:S01]  /*9740*/  USHF.L.U32 UR11, UR11, 0x6, URZ ;  /* 0x000000060b0b7899 */ /* 0x000fe2000800063f */
        /* <DEDUP_REMOVED lines=17> */
.L_x_112:
[----:B------:R-:W-:Y:S05]  /*9860*/  BSYNC B2 ;  /* 0x0000000000027941 */ /* 0x000fea0003800000 */
.L_x_111:
[----:B------:R-:W-:Y:S01]  /*9870*/  ISETP.LT.OR P3, PT, R4, 0x4, !P6 ;  /* 0x000000040400780c */ /* 0x000fe20007761670 */
[----:B------:R-:W-:-:S12]  /*9880*/  BSSY B2, `(.L_x_116) ;  /* 0x0000033000027945 */ /* 0x000fd80003800000 */
[----:B------:R-:W-:Y:S05]  /*9890*/  @P3 BRA `(.L_x_117) ;  /* 0x0000000000c43947 */ /* 0x000fea0003800000 */
[----:B------:R-:W1:Y:S01]  /*98a0*/  S2R R7, SR_CgaCtaId ;  /* 0x0000000000077919 */ /* 0x000e620000008800 */
[----:B------:R-:W-:Y:S02]  /*98b0*/  MOV R6, 0x400 ;  /* 0x0000040000067802 */ /* 0x000fe40000000f00 */
[----:B------:R-:W-:Y:S02]  /*98c0*/  SHF.L.U32 R8, R0, 0x1f, RZ ;  /* 0x0000001f00087819 */ /* 0x000fe400000006ff */
[----:B-1----:R-:W-:-:S04]  /*98d0*/  LEA R6, R7, R6, 0x18 ;  /* 0x0000000607067211 */ /* 0x002fc800078ec0ff */
[----:B------:R-:W-:-:S04]  /*98e0*/  LEA R7, R5, R6, 0x3 ;  /* 0x0000000605077211 */ /* 0x000fc800078e18ff */
[----:B------:R-:W1:Y:S02]  /*98f0*/  SYNCS.PHASECHK.TRANS64.TRYWAIT P3, [R7+URZ+0x19428], R8 ;  /* 0x01942808070075a7 */ /* 0x000e64000806017f */
[----:B-1----:R-:W-:Y:S05]  /*9900*/  @!P3 BRA `(.L_x_118) ;  /* 0x00000008007cb947 */ /* 0x002fea0003800000 */
.L_x_141:
[----:B------:R-:W-:Y:S01]  /*9910*/  UPRMT UR4, UR20, 0x9910, URZ ;  /* 0x0000991014047896 */ /* 0x000fe2000800003f */
[----:B-1----:R-:W-:-:S03]  /*9920*/  @P1 IMAD.MOV.U32 R8, RZ, RZ, 0x3000 ;  /* 0x00003000ff081424 */ /* 0x002fc600078e00ff */
[----:B------:R-:W-:Y:S01]  /*9930*/  UISETP.NE.AND UP0, UPT, UR4, 0x2, UPT ;  /* 0x000000020400788c */ /* 0x000fe2000bf05270 */
[----:B------:R1:W-:Y:S05]  /*9940*/  @P1 SYNCS.ARRIVE.TRANS64 RZ, [R7+URZ+0x19400], R8 ;  /* 0x0194000807ff19a7 */ /* 0x0003ea000800003f */
[----:B------:R-:W-:-:S13]  /*9950*/  PLOP3.LUT P3, PT, PT, PT, UP0, 0x80, 0x0 ;  /* 0x000000000000781c */ /* 0x000fda0003f6f008 */
[----:B-1----:R-:W-:Y:S05]  /*9960*/  @P3 BRA `(.L_x_119) ;  /* 0x0000000000043947 */ /* 0x002fea0003800000 */
[----:B------:R-:W-:Y:S01]  /*9970*/  BPT.TRAP 0x1 ;  /* 0x000000040000795c */ /* 0x000fe20000300000 */
.L_x_119:
[----:B------:R-:W-:Y:S05]  /*9980*/  @P0 BRA `(.L_x_120) ;  /* 0x0000000000040947 */ /* 0x000fea0003800000 */
[----:B------:R-:W-:Y:S01]  /*9990*/  BPT.TRAP 0x1 ;  /* 0x000000040000795c */ /* 0x000fe20000300000 */
.L_x_120:
        /* <DEDUP_REMOVED lines=12> */
[----:B------:R-:W-:Y:S01]  /*9a60*/  IADD3 R5, R5, 0x1, RZ ;  /* 0x0000000105057810 */ /* 0x000fe20007ffe0ff */
[----:B------:R-:W-:Y:S01]  /*9a70*/  VIADD R9, R9, 0x1 ;  /* 0x0000000109097836 */ /* 0x000fe20000000000 */
[----:B------:R-:W-:-:S02]  /*9a80*/  UIADD3 UR9, UR9, 0x19400, URZ ;  /* 0x0001940009097890 */ /* 0x000fc4000fffe03f */
        /* <DEDUP_REMOVED lines=18> */
.L_x_117:
[----:B------:R-:W-:Y:S05]  /*9bb0*/  BSYNC B2 ;  /* 0x0000000000027941 */ /* 0x000fea0003800000 */
.L_x_116:
[C---:B------:R-:W-:Y:S02]  /*9bc0*/  ISETP.GT.AND P3, PT, R4.reuse, 0x4, PT ;  /* 0x000000040400780c */ /* 0x040fe40003f64270 */
[----:B------:R-:W-:-:S11]  /*9bd0*/  IADD3 R4, R4, -0x2, RZ ;  /* 0xfffffffe04047810 */ /* 0x000fd60007ffe0ff */
[----:B------:R-:W-:Y:S05]  /*9be0*/  @P3 BRA `(.L_x_121) ;  /* 0xfffffff800543947 */ /* 0x000fea000383ffff */
[----:B------:R-:W-:Y:S05]  /*9bf0*/  BSYNC B1 ;  /* 0x0000000000017941 */ /* 0x000fea0003800000 */
.L_x_110:
[----:B------:R-:W-:Y:S01]  /*9c00*/  VIADD R17, R17, UR21 ;  /* 0x0000001511117c36 */ /* 0x000fe20008000000 */
[----:B------:R-:W-:Y:S01]  /*9c10*/  ULDC UR4, c[0x0][0xa00] ;  /* 0x0002800000047ab9 */ /* 0x000fe20000000800 */
[----:B-1----:R-:W-:-:S03]  /*9c20*/  PRMT R4, RZ, 0x7610, R4 ;  /* 0x00007610ff047816 */ /* 0x002fc60000000004 */
[----:B------:R-:W-:-:S13]  /*9c30*/  ISETP.GE.AND P3, PT, R17, UR4, PT ;  /* 0x0000000411007c0c */ /* 0x000fda000bf66270 */
[----:B------:R-:W-:Y:S05]  /*9c40*/  @!P3 BRA `(.L_x_122) ;  /* 0xffffffec00e8b947 */ /* 0x000fea000383ffff */
[----:B------:R-:W-:Y:S05]  /*9c50*/  BSYNC B0 ;  /* 0x0000000000007941 */ /* 0x000fea0003800000 */
.L_x_95:
[----:B------:R-:W-:Y:S05]  /*9c60*/  EXIT ;  /* 0x000000000000794d */ /* 0x000fea0003800000 */
.L_x_17:
[----:B-1----:R-:W-:-:S04]  /*9c70*/  MOV R3, UR4 ;  /* 0x0000000400037c02 */ /* 0x002fc80008000f00 */
[----:B------:R1:W2:Y:S03]  /*9c80*/  SYNCS.PHASECHK.TRANS64.TRYWAIT P1, [R3+URZ+0x19450], R0 ;  /* 0x01945000030075a7 */ /* 0x0002a6000802017f */
[----:B--2---:R-:W-:Y:S05]  /*9c90*/  @!P1 NANOSLEEP.SYNCS 0x989680 ;  /* 0x009896800000995d */ /* 0x004fea0003900000 */
[----:B------:R-:W2:Y:S02]  /*9ca0*/  @!P1 SYNCS.PHASECHK.TRANS64 P1, [R3+URZ+0x19450], R0 ;  /* 0x01945000030095a7 */ /* 0x000ea4000802007f */
[----:B--2---:R-:W-:Y:S05]  /*9cb0*/  @!P1 BRA `(.L_x_17) ;  /* 0xfffffffc00ec9947 */ /* 0x004fea000383ffff */
[----:B------:R-:W-:Y:S05]  /*9cc0*/  BRA `(.L_x_123) ;  /* 0xffffff74007c7947 */ /* 0x000fea000383ffff */
.L_x_19:
[----:B-1----:R-:W-:-:S04]  /*9cd0*/  IMAD.U32 R5, RZ, RZ, UR31 ;  /* 0x0000001fff057e24 */ /* 0x002fc8000f8e00ff */
[----:B------:R1:W2:Y:S03]  /*9ce0*/  SYNCS.PHASECHK.TRANS64.TRYWAIT P1, [R5+URZ+0x19400], R0 ;  /* 0x01940000050075a7 */ /* 0x0002a6000802017f */
[----:B--2---:R-:W-:Y:S05]  /*9cf0*/  @!P1 NANOSLEEP.SYNCS 0x989680 ;  /* 0x009896800000995d */ /* 0x004fea0003900000 */
[----:B------:R-:W2:Y:S02]  /*9d00*/  @!P1 SYNCS.PHASECHK.TRANS64 P1, [R5+URZ+0x19400], R0 ;  /* 0x01940000050095a7 */ /* 0x000ea4000802007f */
[----:B--2---:R-:W-:Y:S05]  /*9d10*/  @!P1 BRA `(.L_x_19) ;  /* 0xfffffffc00ec9947 */ /* 0x004fea000383ffff */
[----:B------:R-:W-:Y:S05]  /*9d20*/  BRA `(.L_x_124) ;  /* 0xffffff7400907947 */ /* 0x000fea000383ffff */
.L_x_20:
[----:B-1----:R-:W-:-:S04]  /*9d30*/  MOV R0, UR28 ;  /* 0x0000001c00007c02 */ /* 0x002fc80008000f00 */
[----:B------:R1:W2:Y:S03]  /*9d40*/  SYNCS.PHASECHK.TRANS64.TRYWAIT P1, [R0+URZ+-0x8], R3 ;  /* 0xfffff803000075a7 */ /* 0x0002a6000802017f */
[----:B--2---:R-:W-:Y:S05]  /*9d50*/  @!P1 NANOSLEEP.SYNCS 0x989680 ;  /* 0x009896800000995d */ /* 0x004fea0003900000 */
[----:B------:R-:W2:Y:S02]  /*9d60*/  @!P1 SYNCS.PHASECHK.TRANS64 P1, [R0+URZ+-0x8], R3 ;  /* 0xfffff803000095a7 */ /* 0x000ea4000802007f */
[----:B--2---:R-:W-:Y:S05]  /*9d70*/  @!P1 BRA `(.L_x_20) ;  /* 0xfffffffc00ec9947 */ /* 0x004fea000383ffff */
[----:B------:R-:W-:Y:S05]  /*9d80*/  BRA `(.L_x_125) ;  /* 0xffffff7400807947 */ /* 0x000fea000383ffff */
.L_x_22:
[----:B-1----:R-:W-:-:S04]  /*9d90*/  IMAD.U32 R8, RZ, RZ, UR6 ;  /* 0x00000006ff087e24 */ /* 0x002fc8000f8e00ff */
[----:B------:R1:W2:Y:S03]  /*9da0*/  SYNCS.PHASECHK.TRANS64.TRYWAIT P1, [R8+URZ+0x19400], R7 ;  /* 0x01940007080075a7 */ /* 0x0002a6000802017f */
[----:B--2---:R-:W-:Y:S05]  /*9db0*/  @!P1 NANOSLEEP.SYNCS 0x989680 ;  /* 0x009896800000995d */ /* 0x004fea0003900000 */
[----:B------:R-:W2:Y:S02]  /*9dc0*/  @!P1 SYNCS.PHASECHK.TRANS64 P1, [R8+URZ+0x19400], R7 ;  /* 0x01940007080095a7 */ /* 0x000ea4000802007f */
[----:B--2---:R-:W-:Y:S05]  /*9dd0*/  @!P1 BRA `(.L_x_22) ;  /* 0xfffffffc00ec9947 */ /* 0x004fea000383ffff */
[----:B------:R-:W-:Y:S05]  /*9de0*/  BRA `(.L_x_126) ;  /* 0xffffff8c00387947 */ /* 0x000fea000383ffff */
.L_x_27:
[----:B-1----:R-:W-:-:S04]  /*9df0*/  MOV R5, UR6 ;  /* 0x0000000600057c02 */ /* 0x002fc80008000f00 */
[----:B------:R1:W2:Y:S03]  /*9e00*/  SYNCS.PHASECHK.TRANS64.TRYWAIT P2, [R5+URZ+0x19400], R4 ;  /* 0x01940004050075a7 */ /* 0x0002a6000804017f */
[----:B--2---:R-:W-:Y:S05]  /*9e10*/  @!P2 NANOSLEEP.SYNCS 0x989680 ;  /* 0x009896800000a95d */ /* 0x004fea0003900000 */
[----:B------:R-:W2:Y:S02]  /*9e20*/  @!P2 SYNCS.PHASECHK.TRANS64 P2, [R5+URZ+0x19400], R4 ;  /* 0x019400040500a5a7 */ /* 0x000ea4000804007f */
[----:B--2---:R-:W-:Y:S05]  /*9e30*/  @!P2 BRA `(.L_x_27) ;  /* 0xfffffffc00eca947 */ /* 0x004fea000383ffff */
[----:B------:R-:W-:Y:S05]  /*9e40*/  BRA `(.L_x_127) ;  /* 0xffffff8c00f07947 */ /* 0x000fea000383ffff */
.L_x_31:
[----:B-1----:R-:W-:-:S04]  /*9e50*/  IMAD.U32 R9, RZ, RZ, UR6 ;  /* 0x00000006ff097e24 */ /* 0x002fc8000f8e00ff */
[----:B------:R1:W2:Y:S03]  /*9e60*/  SYNCS.PHASECHK.TRANS64.TRYWAIT P2, [R9+URZ+0x19400], R10 ;  /* 0x0194000a090075a7 */ /* 0x0002a6000804017f */
[----:B--2---:R-:W-:Y:S05]  /*9e70*/  @!P2 NANOSLEEP.SYNCS 0x989680 ;  /* 0x009896800000a95d */ /* 0x004fea0003900000 */
[----:B------:R-:W2:Y:S02]  /*9e80*/  @!P2 SYNCS.PHASECHK.TRANS64 P2, [R9+URZ+0x19400], R10 ;  /* 0x0194000a0900a5a7 */ /* 0x000ea4000804007f */
[----:B--2---:R-:W-:Y:S05]  /*9e90*/  @!P2 BRA `(.L_x_31) ;  /* 0xfffffffc00eca947 */ /* 0x004fea000383ffff */
[----:B------:R-:W-:Y:S05]  /*9ea0*/  BRA `(.L_x_30) ;  /* 0xffffffa400707947 */ /* 0x000fea000383ffff */
.L_x_39:
[----:B-1----:R-:W-:-:S04]  /*9eb0*/  MOV R5, UR6 ;  /* 0x0000000600057c02 */ /* 0x002fc80008000f00 */
[----:B------:R1:W2:Y:S03]  /*9ec0*/  SYNCS.PHASECHK.TRANS64.TRYWAIT P2, [R5+URZ+0x19400], R4 ;  /* 0x01940004050075a7 */ /* 0x0002a6000804017f */
[----:B--2---:R-:W-:Y:S05]  /*9ed0*/  @!P2 NANOSLEEP.SYNCS 0x989680 ;  /* 0x009896800000a95d */ /* 0x004fea0003900000 */
[----:B------:R-:W2:Y:S02]  /*9ee0*/  @!P2 SYNCS.PHASECHK.TRANS64 P2, [R5+URZ+0x19400], R4 ;  /* 0x019400040500a5a7 */ /* 0x000ea4000804007f */
[----:B--2---:R-:W-:Y:S05]  /*9ef0*/  @!P2 BRA `(.L_x_39) ;  /* 0xfffffffc00eca947 */ /* 0x004fea000383ffff */
[----:B------:R-:W-:Y:S05]  /*9f00*/  BRA `(.L_x_128) ;  /* 0xffffffa800647947 */ /* 0x000fea000383ffff */
.L_x_43:
[----:B-1----:R-:W-:-:S04]  /*9f10*/  IMAD.U32 R9, RZ, RZ, UR6 ;  /* 0x00000006ff097e24 */ /* 0x002fc8000f8e00ff */
[----:B------:R1:W2:Y:S03]  /*9f20*/  SYNCS.PHASECHK.TRANS64.TRYWAIT P2, [R9+URZ+0x19400], R8 ;  /* 0x01940008090075a7 */ /* 0x0002a6000804017f */
[----:B--2---:R-:W-:Y:S05]  /*9f30*/  @!P2 NANOSLEEP.SYNCS 0x989680 ;  /* 0x009896800000a95d */ /* 0x004fea0003900000 */
[----:B------:R-:W2:Y:S02]  /*9f40*/  @!P2 SYNCS.PHASECHK.TRANS64 P2, [R9+URZ+0x19400], R8 ;  /* 0x019400080900a5a7 */ /* 0x000ea4000804007f */
[----:B--2---:R-:W-:Y:S05]  /*9f50*/  @!P2 BRA `(.L_x_43) ;  /* 0xfffffffc00eca947 */ /* 0x004fea000383ffff */
[----:B------:R-:W-:Y:S05]  /*9f60*/  BRA `(.L_x_42) ;  /* 0xffffffc000e87947 */ /* 0x000fea000383ffff */
.L_x_63:
[----:B-1----:R-:W-:-:S04]  /*9f70*/  MOV R3, UR28 ;  /* 0x0000001c00037c02 */ /* 0x002fc80008000f00 */
[----:B------:R1:W2:Y:S03]  /*9f80*/  SYNCS.PHASECHK.TRANS64.TRYWAIT P1, [R3+URZ+0x8], R0 ;  /* 0x00000800030075a7 */ /* 0x0002a6000802017f */
[----:B--2---:R-:W-:Y:S05]  /*9f90*/  @!P1 NANOSLEEP.SYNCS 0x989680 ;  /* 0x009896800000995d */ /* 0x004fea0003900000 */
[----:B------:R-:W2:Y:S02]  /*9fa0*/  @!P1 SYNCS.PHASECHK.TRANS64 P1, [R3+URZ+0x8], R0 ;  /* 0x00000800030095a7 */ /* 0x000ea4000802007f */
[----:B--2---:R-:W-:Y:S05]  /*9fb0*/  @!P1 BRA `(.L_x_63) ;  /* 0xfffffffc00ec9947 */ /* 0x004fea000383ffff */
[----:B------:R-:W-:Y:S05]  /*9fc0*/  BRA `(.L_x_129) ;  /* 0xffffffcc00ac7947 */ /* 0x000fea000383ffff */
.L_x_80:
[----:B------:R-:W-:Y:S01]  /*9fd0*/  BSSY B1, `(.L_x_130) ;  /* 0x0000006000017945 */ /* 0x000fe20003800000 */
[----:B------:R-:W-:-:S07]  /*9fe0*/  IMAD.MOV.U32 R15, RZ, RZ, -0x1 ;  /* 0xffffffffff0f7424 */ /* 0x000fce00078e00ff */
[----:B------:R-:W-:Y:S05]  /*9ff0*/  WARPSYNC.COLLECTIVE R15, `(.L_x_131) ;  /* 0x000000000f0c7348 */ /* 0x000fea0003c00000 */
[----:B------:R-:W-:Y:S02]  /*a000*/  ELECT P6, UR62, PT ;  /* 0x00000000003e782f */ /* 0x000fe400038c0000 */
[----:B------:R-:W-:Y:S01]  /*a010*/  MOV R14, UR62 ;  /* 0x0000003e000e7c02 */ /* 0x000fe20008000f00 */
[----:B------:R-:W-:Y:S10]  /*a020*/  ENDCOLLECTIVE ;  /* 0x000000000000791b */ /* 0x000ff40003800000 */
.L_x_131:
[----:B------:R-:W-:Y:S05]  /*a030*/  BSYNC B1 ;  /* 0x0000000000017941 */ /* 0x000fea0003800000 */
.L_x_130:
[----:B------:R-:W-:Y:S05]  /*a040*/  BRA `(.L_x_132) ;  /* 0xffffffe000d07947 */ /* 0x000fea000383ffff */
.L_x_83:
[----:B-1----:R1:W2:Y:S02]  /*a050*/  SYNCS.PHASECHK.TRANS64.TRYWAIT P2, [R7+URZ+0x19460], R6 ;  /* 0x01946006070075a7 */ /* 0x0022a4000804017f */
[----:B--2---:R-:W-:Y:S05]  /*a060*/  @!P2 NANOSLEEP.SYNCS 0x989680 ;  /* 0x009896800000a95d */ /* 0x004fea0003900000 */
[----:B------:R-:W2:Y:S02]  /*a070*/  @!P2 SYNCS.PHASECHK.TRANS64 P2, [R7+URZ+0x19460], R6 ;  /* 0x019460060700a5a7 */ /* 0x000ea4000804007f */
[----:B--2---:R-:W-:Y:S05]  /*a080*/  @!P2 BRA `(.L_x_83) ;  /* 0xfffffffc00f0a947 */ /* 0x004fea000383ffff */
[----:B------:R-:W-:Y:S05]  /*a090*/  BRA `(.L_x_133) ;  /* 0xffffffe000f07947 */ /* 0x000fea000383ffff */
.L_x_88:
[----:B-1----:R1:W2:Y:S02]  /*a0a0*/  SYNCS.PHASECHK.TRANS64.TRYWAIT P2, [R7+URZ+0x194b0], R4 ;  /* 0x0194b004070075a7 */ /* 0x0022a4000804017f */
[----:B--2---:R-:W-:Y:S05]  /*a0b0*/  @!P2 NANOSLEEP.SYNCS 0x989680 ;  /* 0x009896800000a95d */ /* 0x004fea0003900000 */
[----:B------:R-:W2:Y:S02]  /*a0c0*/  @!P2 SYNCS.PHASECHK.TRANS64 P2, [R7+URZ+0x194b0], R4 ;  /* 0x0194b0040700a5a7 */ /* 0x000ea4000804007f */
[----:B--2---:R-:W-:Y:S05]  /*a0d0*/  @!P2 BRA `(.L_x_88) ;  /* 0xfffffffc00f0a947 */ /* 0x004fea000383ffff */
[----:B------:R-:W-:Y:S05]  /*a0e0*/  BRA `(.L_x_87) ;  /* 0xffffffe400a87947 */ /* 0x000fea000383ffff */
.L_x_91:
[----:B-1----:R1:W2:Y:S02]  /*a0f0*/  SYNCS.PHASECHK.TRANS64.TRYWAIT P2, [R4+URZ+0x19460], R9 ;  /* 0x01946009040075a7 */ /* 0x0022a4000804017f */
[----:B--2---:R-:W-:Y:S05]  /*a100*/  @!P2 NANOSLEEP.SYNCS 0x989680 ;  /* 0x009896800000a95d */ /* 0x004fea0003900000 */
[----:B------:R-:W2:Y:S02]  /*a110*/  @!P2 SYNCS.PHASECHK.TRANS64 P2, [R4+URZ+0x19460], R9 ;  /* 0x019460090400a5a7 */ /* 0x000ea4000804007f */
[----:B--2---:R-:W-:Y:S05]  /*a120*/  @!P2 BRA `(.L_x_91) ;  /* 0xfffffffc00f0a947 */ /* 0x004fea000383ffff */
[----:B------:R-:W-:Y:S05]  /*a130*/  BRA `(.L_x_134) ;  /* 0xffffffe400bc7947 */ /* 0x000fea000383ffff */
.L_x_96:
[----:B------:R-:W-:Y:S01]  /*a140*/  BSSY B1, `(.L_x_135) ;  /* 0x0000006000017945 */ /* 0x000fe20003800000 */
[----:B------:R-:W-:-:S07]  /*a150*/  MOV R15, 0xffffffff ;  /* 0xffffffff000f7802 */ /* 0x000fce0000000f00 */
[----:B------:R-:W-:Y:S05]  /*a160*/  WARPSYNC.COLLECTIVE R15, `(.L_x_136) ;  /* 0x000000000f0c7348 */ /* 0x000fea0003c00000 */
[----:B------:R-:W-:Y:S02]  /*a170*/  ELECT P6, UR62, PT ;  /* 0x00000000003e782f */ /* 0x000fe400038c0000 */
[----:B------:R-:W-:Y:S01]  /*a180*/  MOV R14, UR62 ;  /* 0x0000003e000e7c02 */ /* 0x000fe20008000f00 */
[----:B------:R-:W-:Y:S10]  /*a190*/  ENDCOLLECTIVE ;  /* 0x000000000000791b */ /* 0x000ff40003800000 */
.L_x_136:
[----:B------:R-:W-:Y:S05]  /*a1a0*/  BSYNC B1 ;  /* 0x0000000000017941 */ /* 0x000fea0003800000 */
.L_x_135:
[----:B------:R-:W-:Y:S05]  /*a1b0*/  BRA `(.L_x_137) ;  /* 0xffffffe800f47947 */ /* 0x000fea000383ffff */
.L_x_99:
[----:B-1----:R1:W2:Y:S02]  /*a1c0*/  SYNCS.PHASECHK.TRANS64.TRYWAIT P4, [R8+URZ+0x19428], R7 ;  /* 0x01942807080075a7 */ /* 0x0022a4000808017f */
[----:B--2---:R-:W-:Y:S05]  /*a1d0*/  @!P4 NANOSLEEP.SYNCS 0x989680 ;  /* 0x009896800000c95d */ /* 0x004fea0003900000 */
[----:B------:R-:W2:Y:S02]  /*a1e0*/  @!P4 SYNCS.PHASECHK.TRANS64 P4, [R8+URZ+0x19428], R7 ;  /* 0x019428070800c5a7 */ /* 0x000ea4000808007f */
[----:B--2---:R-:W-:Y:S05]  /*a1f0*/  @!P4 BRA `(.L_x_99) ;  /* 0xfffffffc00f0c947 */ /* 0x004fea000383ffff */
[----:B------:R-:W-:Y:S05]  /*a200*/  BRA `(.L_x_138) ;  /* 0xffffffec000c7947 */ /* 0x000fea000383ffff */
.L_x_104:
[----:B-1----:R1:W2:Y:S02]  /*a210*/  SYNCS.PHASECHK.TRANS64.TRYWAIT P4, [R4+URZ+0x194b0], R7 ;  /* 0x0194b007040075a7 */ /* 0x0022a4000808017f */
[----:B--2---:R-:W-:Y:S05]  /*a220*/  @!P4 NANOSLEEP.SYNCS 0x989680 ;  /* 0x009896800000c95d */ /* 0x004fea0003900000 */
[----:B------:R-:W2:Y:S02]  /*a230*/  @!P4 SYNCS.PHASECHK.TRANS64 P4, [R4+URZ+0x194b0], R7 ;  /* 0x0194b0070400c5a7 */ /* 0x000ea4000808007f */
[----:B--2---:R-:W-:Y:S05]  /*a240*/  @!P4 BRA `(.L_x_104) ;  /* 0xfffffffc00f0c947 */ /* 0x004fea000383ffff */
[----:B------:R-:W-:Y:S05]  /*a250*/  BRA `(.L_x_103) ;  /* 0xffffffec00c47947 */ /* 0x000fea000383ffff */
.L_x_107:
[----:B-1----:R1:W2:Y:S02]  /*a260*/  SYNCS.PHASECHK.TRANS64.TRYWAIT P3, [R7+URZ+0x19428], R8 ;  /* 0x01942808070075a7 */ /* 0x0022a4000806017f */
[----:B--2---:R-:W-:Y:S05]  /*a270*/  @!P3 NANOSLEEP.SYNCS 0x989680 ;  /* 0x009896800000b95d */ /* 0x004fea0003900000 */
[----:B------:R-:W2:Y:S02]  /*a280*/  @!P3 SYNCS.PHASECHK.TRANS64 P3, [R7+URZ+0x19428], R8 ;  /* 0x019428080700b5a7 */ /* 0x000ea4000806007f */
[----:B--2---:R-:W-:Y:S05]  /*a290*/  @!P3 BRA `(.L_x_107) ;  /* 0xfffffffc00f0b947 */ /* 0x004fea000383ffff */
[----:B------:R-:W-:Y:S05]  /*a2a0*/  BRA `(.L_x_139) ;  /* 0xffffffec00dc7947 */ /* 0x000fea000383ffff */
.L_x_113:
[----:B-1----:R1:W2:Y:S02]  /*a2b0*/  SYNCS.PHASECHK.TRANS64.TRYWAIT P3, [R7+URZ+0x19428], R8 ;  /* 0x01942808070075a7 */ /* 0x0022a4000806017f */
[----:B--2---:R-:W-:Y:S05]  /*a2c0*/  @!P3 NANOSLEEP.SYNCS 0x989680 ;  /* 0x009896800000b95d */ /* 0x004fea0003900000 */
[----:B------:R-:W2:Y:S02]  /*a2d0*/  @!P3 SYNCS.PHASECHK.TRANS64 P3, [R7+URZ+0x19428], R8 ;  /* 0x019428080700b5a7 */ /* 0x000ea4000806007f */
[----:B--2---:R-:W-:Y:S05]  /*a2e0*/  @!P3 BRA `(.L_x_113) ;  /* 0xfffffffc00f0b947 */ /* 0x004fea000383ffff */
[----:B------:R-:W-:Y:S05]  /*a2f0*/  BRA `(.L_x_140) ;  /* 0xfffffff000b47947 */ /* 0x000fea000383ffff */
.L_x_118:
[----:B-1----:R1:W2:Y:S02]  /*a300*/  SYNCS.PHASECHK.TRANS64.TRYWAIT P3, [R7+URZ+0x19428], R8 ;  /* 0x01942808070075a7 */ /* 0x0022a4000806017f */
[----:B--2---:R-:W-:Y:S05]  /*a310*/  @!P3 NANOSLEEP.SYNCS 0x989680 ;  /* 0x009896800000b95d */ /* 0x004fea0003900000 */
[----:B------:R-:W2:Y:S02]  /*a320*/  @!P3 SYNCS.PHASECHK.TRANS64 P3, [R7+URZ+0x19428], R8 ;  /* 0x019428080700b5a7 */ /* 0x000ea4000806007f */
[----:B--2---:R-:W-:Y:S05]  /*a330*/  @!P3 BRA `(.L_x_118) ;  /* 0xfffffffc00f0b947 */ /* 0x004fea000383ffff */
[----:B------:R-:W-:Y:S05]  /*a340*/  BRA `(.L_x_141) ;  /* 0xfffffff400707947 */ /* 0x000fea000383ffff */
        .weak           $__internal_0_$__cuda_sm20_rcp_rn_f32_slowpath
        .type           $__internal_0_$__cuda_sm20_rcp_rn_f32_slowpath,@function
        .size           $__internal_0_$__cuda_sm20_rcp_rn_f32_slowpath,(.L_x_147 - $__internal_0_$__cuda_sm20_rcp_rn_f32_slowpath)
$__internal_0_$__cuda_sm20_rcp_rn_f32_slowpath:
[----:B------:R-:W-:Y:S01]  /*a350*/  IMAD.SHL.U32 R0, R3, 0x2, RZ ;  /* 0x0000000203007824 */ /* 0x000fe200078e00ff */
[----:B------:R-:W-:Y:S04]  /*a360*/  BSSY B2, `(.L_x_142) ;  /* 0x0000030000027945 */ /* 0x000fe80003800000 */
[----:B------:R-:W-:-:S04]  /*a370*/  SHF.R.U32.HI R21, RZ, 0x18, R0 ;  /* 0x00000018ff157819 */ /* 0x000fc80000011600 */
[----:B------:R-:W-:-:S13]  /*a380*/  ISETP.NE.U32.AND P0, PT, R21, RZ, PT ;  /* 0x000000ff1500720c */ /* 0x000fda0003f05070 */
[----:B------:R-:W-:Y:S05]  /*a390*/  @P0 BRA `(.L_x_143) ;  /* 0x0000000000280947 */ /* 0x000fea0003800000 */
[----:B------:R-:W-:-:S04]  /*a3a0*/  SHF.L.U32 R0, R3, 0x1, RZ ;  /* 0x0000000103007819 */ /* 0x000fc800000006ff */
[----:B------:R-:W-:-:S13]  /*a3b0*/  ISETP.NE.AND P0, PT, R0, RZ, PT ;  /* 0x000000ff0000720c */ /* 0x000fda0003f05270 */
[----:B------:R-:W-:Y:S01]  /*a3c0*/  @P0 FFMA R7, R3, 1.84467440737095516160e+19, RZ ;  /* 0x5f80000003070823 */ /* 0x000fe200000000ff */
[----:B------:R-:W-:Y:S08]  /*a3d0*/  @!P0 MUFU.RCP R6, R3 ;  /* 0x0000000300068308 */ /* 0x000ff00000001000 */
[----:B------:R-:W1:Y:S02]  /*a3e0*/  @P0 MUFU.RCP R0, R7 ;  /* 0x0000000700000308 */ /* 0x000e640000001000 */
[----:B-1----:R-:W-:-:S04]  /*a3f0*/  @P0 FFMA R12, R7, R0, -1 ;  /* 0xbf800000070c0423 */ /* 0x002fc80000000000 */
[----:B------:R-:W-:-:S04]  /*a400*/  @P0 FADD.FTZ R13, -R12, -RZ ;  /* 0x800000ff0c0d0221 */ /* 0x000fc80000010100 */
[----:B------:R-:W-:-:S04]  /*a410*/  @P0 FFMA R0, R0, R13, R0 ;  /* 0x0000000d00000223 */ /* 0x000fc80000000000 */
[----:B------:R-:W-:Y:S01]  /*a420*/  @P0 FFMA R6, R0, 1.84467440737095516160e+19, RZ ;  /* 0x5f80000000060823 */ /* 0x000fe200000000ff */
[----:B------:R-:W-:Y:S06]  /*a430*/  BRA `(.L_x_144) ;  /* 0x0000000000887947 */ /* 0x000fec0003800000 */
.L_x_143:
[----:B------:R-:W-:-:S05]  /*a440*/  VIADD R74, R21, 0xffffff03 ;  /* 0xffffff03154a7836 */ /* 0x000fca0000000000 */
[----:B------:R-:W-:-:S13]  /*a450*/  ISETP.GT.U32.AND P0, PT, R74, 0x1, PT ;  /* 0x000000014a00780c */ /* 0x000fda0003f04070 */
[----:B------:R-:W-:Y:S05]  /*a460*/  @P0 BRA `(.L_x_145) ;  /* 0x0000000000780947 */ /* 0x000fea0003800000 */
[----:B------:R-:W-:Y:S02]  /*a470*/  LOP3.LUT R0, R3, 0x7fffff, RZ, 0xc0, !PT ;  /* 0x007fffff03007812 */ /* 0x000fe400078ec0ff */
[----:B------:R-:W-:Y:S02]  /*a480*/  MOV R13, 0x3 ;  /* 0x00000003000d7802 */ /* 0x000fe40000000f00 */
[----:B------:R-:W-:Y:S02]  /*a490*/  LOP3.LUT R0, R0, 0x3f800000, RZ, 0xfc, !PT ;  /* 0x3f80000000007812 */ /* 0x000fe400078efcff */
[----:B------:R-:W-:Y:S02]  /*a4a0*/  SHF.L.U32 R13, R13, R74, RZ ;  /* 0x0000004a0d0d7219 */ /* 0x000fe400000006ff */
[----:B------:R-:W1:Y:S02]  /*a4b0*/  MUFU.RCP R7, R0 ;  /* 0x0000000000077308 */ /* 0x000e640000001000 */
[----:B-1----:R-:W-:-:S04]  /*a4c0*/  FFMA R6, R0, R7, -1 ;  /* 0xbf80000000067423 */ /* 0x002fc80000000007 */
[----:B------:R-:W-:-:S04]  /*a4d0*/  FADD.FTZ R6, -R6, -RZ ;  /* 0x800000ff06067221 */ /* 0x000fc80000010100 */
[CCC-:B------:R-:W-:Y:S01]  /*a4e0*/  FFMA.RM R12, R7.reuse, R6.reuse, R7.reuse ;  /* 0x00000006070c7223 */ /* 0x1c0fe20000004007 */
[----:B------:R-:W-:-:S04]  /*a4f0*/  FFMA.RP R7, R7, R6, R7 ;  /* 0x0000000607077223 */ /* 0x000fc80000008007 */
[C---:B------:R-:W-:Y:S02]  /*a500*/  LOP3.LUT R6, R12.reuse, 0x7fffff, RZ, 0xc0, !PT ;  /* 0x007fffff0c067812 */ /* 0x040fe400078ec0ff */
[----:B------:R-:W-:Y:S02]  /*a510*/  FSETP.NEU.FTZ.AND P0, PT, R12, R7, PT ;  /* 0x000000070c00720b */ /* 0x000fe40003f1d000 */
[----:B------:R-:W-:Y:S02]  /*a520*/  LOP3.LUT R6, R6, 0x800000, RZ, 0xfc, !PT ;  /* 0x0080000006067812 */ /* 0x000fe400078efcff */
[----:B------:R-:W-:Y:S02]  /*a530*/  SEL R7, RZ, 0xffffffff, !P0 ;  /* 0xffffffffff077807 */ /* 0x000fe40004000000 */
[----:B------:R-:W-:-:S03]  /*a540*/  LOP3.LUT R13, R13, R6, RZ, 0xc0, !PT ;  /* 0x000000060d0d7212 */ /* 0x000fc600078ec0ff */
[----:B------:R-:W-:Y:S01]  /*a550*/  IMAD.MOV R7, RZ, RZ, -R7 ;  /* 0x000000ffff077224 */ /* 0x000fe200078e0a07 */
[----:B------:R-:W-:-:S04]  /*a560*/  SHF.R.U32.HI R13, RZ, R74, R13 ;  /* 0x0000004aff0d7219 */ /* 0x000fc8000001160d */
[--C-:B------:R-:W-:Y:S01]  /*a570*/  LOP3.LUT P1, RZ, R7, R74, R6.reuse, 0xf8, !PT ;  /* 0x0000004a07ff7212 */ /* 0x100fe2000782f806 */
[----:B------:R-:W-:Y:S01]  /*a580*/  VIADD R7, R21, 0xffffff04 ;  /* 0xffffff0415077836 */ /* 0x000fe20000000000 */
[C---:B------:R-:W-:Y:S02]  /*a590*/  LOP3.LUT P0, RZ, R13.reuse, 0x1, RZ, 0xc0, !PT ;  /* 0x000000010dff7812 */ /* 0x040fe4000780c0ff */
[----:B------:R-:W-:Y:S02]  /*a5a0*/  LOP3.LUT P2, RZ, R13, 0x2, RZ, 0xc0, !PT ;  /* 0x000000020dff7812 */ /* 0x000fe4000784c0ff */
[----:B------:R-:W-:Y:S02]  /*a5b0*/  SHF.R.U32.HI R6, RZ, R7, R6 ;  /* 0x00000007ff067219 */ /* 0x000fe40000011606 */
[----:B------:R-:W-:Y:S02]  /*a5c0*/  PLOP3.LUT P0, PT, P0, P1, P2, 0xe0, 0x0 ;  /* 0x000000000000781c */ /* 0x000fe40000703c20 */
[----:B------:R-:W-:-:S02]  /*a5d0*/  LOP3.LUT P1, RZ, R3, 0x7fffff, RZ, 0xc0, !PT ;  /* 0x007fffff03ff7812 */ /* 0x000fc4000782c0ff */
[----:B------:R-:W-:-:S04]  /*a5e0*/  SEL R0, RZ, 0x1, !P0 ;  /* 0x00000001ff007807 */ /* 0x000fc80004000000 */
[----:B------:R-:W-:-:S04]  /*a5f0*/  IADD3 R0, -R0, RZ, RZ ;  /* 0x000000ff00007210 */ /* 0x000fc80007ffe1ff */
[----:B------:R-:W-:-:S13]  /*a600*/  ISETP.GE.AND P0, PT, R0, RZ, PT ;  /* 0x000000ff0000720c */ /* 0x000fda0003f06270 */
[----:B------:R-:W-:-:S05]  /*a610*/  @!P0 IADD3 R6, R6, 0x1, RZ ;  /* 0x0000000106068810 */ /* 0x000fca0007ffe0ff */
[----:B------:R-:W-:-:S05]  /*a620*/  @!P1 IMAD.SHL.U32 R6, R6, 0x2, RZ ;  /* 0x0000000206069824 */ /* 0x000fca00078e00ff */
[----:B------:R-:W-:Y:S01]  /*a630*/  LOP3.LUT R6, R6, 0x80000000, R3, 0xf8, !PT ;  /* 0x8000000006067812 */ /* 0x000fe200078ef803 */
[----:B------:R-:W-:Y:S06]  /*a640*/  BRA `(.L_x_144) ;  /* 0x0000000000047947 */ /* 0x000fec0003800000 */
.L_x_145:
[----:B------:R1:W2:Y:S02]  /*a650*/  MUFU.RCP R6, R3 ;  /* 0x0000000300067308 */ /* 0x0002a40000001000 */
.L_x_144:
[----:B------:R-:W-:Y:S05]  /*a660*/  BSYNC B2 ;  /* 0x0000000000027941 */ /* 0x000fea0003800000 */
.L_x_142:
[----:B--2---:R-:W-:Y:S01]  /*a670*/  MOV R0, R6 ;  /* 0x0000000600007202 */ /* 0x004fe20000000f00 */
[----:B------:R-:W-:Y:S01]  /*a680*/  IMAD.MOV.U32 R6, RZ, RZ, R14 ;  /* 0x000000ffff067224 */ /* 0x000fe200078e000e */
[----:B------:R-:W-:-:S04]  /*a690*/  MOV R7, 0x0 ;  /* 0x0000000000077802 */ /* 0x000fc80000000f00 */
[----:B-1----:R-:W-:Y:S05]  /*a6a0*/  RET.REL.NODEC R6 `(_ZN7cutlass13device_kernelINS_4fmha6kernel28FmhaKernelTmaWarpSpecializedINS1_10collective30FmhaMainloopTmaWarpSpecializedINS_6half_tEffN4cute5tupleIJNS7_1CILi128EEENS9_ILi64EEENS9_ILi96EEEEEENS8_IJiNS9_ILi1EEENS8_IJiiEEEEEESG_SG_NS4_14ResidualFusionEJNS2_6OptionILNS2_3TagE0ENS9_ILb1EEEEENSI_ILSJ_2ESK_EEEEENS4_15FmhaFwdEpilogueIS6_fNS8_IJSB_SC_SB_EEEEENS2_23PersistentTileSchedulerEJSL_SM_EEEEEvNT_6ParamsE) ;  /* 0xffffff5806547950 */ /* 0x002fea0003c3ffff */
.L_x_146:
[----:B------:R-:W-:-:S00]  /*a6b0*/  BRA `(.L_x_146) ;  /* 0xfffffffc00fc7947 */ /* 0x000fc0000383ffff */
[----:B------:R-:W-:-:S00]  /*a6c0*/  NOP ;  /* 0x0000000000007918 */ /* 0x000fc00000000000 */
        /* <DEDUP_REMOVED lines=11> */
.L_x_147:


//--------------------- .nv.global.init           --------------------------
	.section	.nv.global.init,"aw",@progbits
.nv.global.init:
	.type		$str$24,@object
	.size		$str$24,($str$25 - $str$24)
$str$24:
        /*0000*/ 	.byte	0x28, 0x61, 0x64, 0x64, 0x72, 0x65, 0x73, 0x73, 0x20, 0x26, 0x20, 0x6d, 0x61, 0x73, 0x6b, 0x29
        /*0010*/ 	.byte	0x20, 0x3d, 0x3d, 0x20, 0x30, 0x00
	.type		$str$25,@object
	.size		$str$25,(__unnamed_1 - $str$25)
$str$25:
        /*0016*/ 	.byte	0x2f, 0x74, 0x6d, 0x70, 0x2f, 0x63, 0x75, 0x74, 0x6c, 0x61, 0x73, 0x73, 0x5f, 0x73, 0x77, 0x65
        /*0026*/ 	.byte	0x65, 0x70, 0x5f, 0x73, 0x72, 0x63, 0x2f, 0x69, 0x6e, 0x63, 0x6c, 0x75, 0x64, 0x65, 0x2f, 0x63
        /*0036*/ 	.byte	0x75, 0x74, 0x65, 0x2f, 0x70, 0x6f, 0x69, 0x6e, 0x74, 0x65, 0x72, 0x5f, 0x66, 0x6c, 0x61, 0x67
        /*0046*/ 	.byte	0x67, 0x65, 0x64, 0x2e, 0x68, 0x70, 0x70, 0x00
	.type		__unnamed_1,@object
	.size		__unnamed_1,(__unnamed_2 - __unnamed_1)
__unnamed_1:
        /*004e*/ 	.byte	0x61, 0x75, 0x74, 0x6f, 0x20, 0x63, 0x75, 0x74, 0x65, 0x3a, 0x3a, 0x61, 0x73, 0x5f, 0x70, 0x6f
        /* <DEDUP_REMOVED lines=27> */
        /*020e*/ 	.byte	0x3e, 0x3e, 0x3e, 0x3e, 0x3e, 0x5d, 0x00
	.type		__unnamed_2,@object
	.size		__unnamed_2,(.L_1 - __unnamed_2)
__unnamed_2:
        /* <DEDUP_REMOVED lines=29> */
.L_1:


//--------------------- .nv.shared._ZN7cutlass13device_kernelINS_4fmha6kernel28FmhaKernelTmaWarpSpecializedINS1_10collective30FmhaMainloopTmaWarpSpecializedINS_6half_tEffN4cute5tupleIJNS7_1CILi128EEENS9_ILi64EEENS9_ILi96EEEEEENS8_IJiNS9_ILi1EEENS8_IJiiEEEEEESG_SG_NS4_14ResidualFusionEJNS2_6OptionILNS2_3TagE0ENS9_ILb1EEEEENSI_ILSJ_2ESK_EEEEENS4_15FmhaFwdEpilogueIS6_fNS8_IJSB_SC_SB_EEEEENS2_23PersistentTileSchedulerEJSL_SM_EEEEEvNT_6ParamsE --------------------------
	.section	.nv.shared._ZN7cutlass13device_kernelINS_4fmha6kernel28FmhaKernelTmaWarpSpecializedINS1_10collective30FmhaMainloopTmaWarpSpecializedINS_6half_tEffN4cute5tupleIJNS7_1CILi128EEENS9_ILi64EEENS9_ILi96EEEEEENS8_IJiNS9_ILi1EEENS8_IJiiEEEEEESG_SG_NS4_14ResidualFusionEJNS2_6OptionILNS2_3TagE0ENS9_ILb1EEEEENSI_ILSJ_2ESK_EEEEENS4_15FmhaFwdEpilogueIS6_fNS8_IJSB_SC_SB_EEEEENS2_23PersistentTileSchedulerEJSL_SM_EEEEEvNT_6ParamsE,"aw",@nobits
	.sectionflags	@""
	.align	16
	.zero		1024


//--------------------- .nv.shared.reserved.0     --------------------------
	.section	.nv.shared.reserved.0,"aw",@nobits
	.weak		__nv_reservedSMEM_offset_0_alias
	.size		__nv_reservedSMEM_offset_0_alias, 0, 0
	.other		__nv_reservedSMEM_offset_0_alias,@"STO_CUDA_RESERVED_SHARED STV_DEFAULT"
__nv_reservedSMEM_offset_0_alias:
	.zero		0


//--------------------- .nv.global                --------------------------
	.section	.nv.global,"aw",@nobits
.nv.global:
	.type		_ZN39_INTERNAL_886a0727_4_k_cu_669143b0_34734cute1_E,@object
	.size		_ZN39_INTERNAL_886a0727_4_k_cu_669143b0_34734cute1_E,(_ZN39_INTERNAL_886a0727_4_k_cu_669143b0_34734cuda3std3__45__cpo6cbeginE - _ZN39_INTERNAL_886a0727_4_k_cu_669143b0_34734cute1_E)
_ZN39_INTERNAL_886a0727_4_k_cu_669143b0_34734cute1_E:
	.zero		1
	.type		_ZN39_INTERNAL_886a0727_4_k_cu_669143b0_34734cuda3std3__45__cpo6cbeginE,@object
	.size		_ZN39_INTERNAL_886a0727_4_k_cu_669143b0_34734cuda3std3__45__cpo6cbeginE,(_ZN39_INTERNAL_886a0727_4_k_cu_669143b0_34734cuda3std3__48in_placeE - _ZN39_INTERNAL_886a0727_4_k_cu_669143b0_34734cuda3std3__45__cpo6cbeginE)
_ZN39_INTERNAL_886a0727_4_k_cu_669143b0_34734cuda3std3__45__cpo6cbeginE:
	.zero		1
	.type		_ZN39_INTERNAL_886a0727_4_k_cu_669143b0_34734cuda3std3__48in_placeE,@object
	.size		_ZN39_INTERNAL_886a0727_4_k_cu_669143b0_34734cuda3std3__48in_placeE,(_ZN39_INTERNAL_886a0727_4_k_cu_669143b0_34734cuda3std6ranges3__45__cpo9iter_moveE - _ZN39_INTERNAL_886a0727_4_k_cu_669143b0_34734cuda3std3__48in_placeE)
_ZN39_INTERNAL_886a0727_4_k_cu_669143b0_34734cuda3std3__48in_placeE:
	.zero		1
	.type		_ZN39_INTERNAL_886a0727_4_k_cu_669143b0_34734cuda3std6ranges3__45__cpo9iter_moveE,@object
	.size		_ZN39_INTERNAL_886a0727_4_k_cu_669143b0_34734cuda3std6ranges3__45__cpo9iter_moveE,(_ZN39_INTERNAL_886a0727_4_k_cu_669143b0_34734cuda3std3__45__cpo5beginE - _ZN39_INTERNAL_886a0727_4_k_cu_669143b0_34734cuda3std6ranges3__45__cpo9iter_moveE)
_ZN39_INTERNAL_886a0727_4_k_cu_669143b0_34734cuda3std6ranges3__45__cpo9iter_moveE:
	.zero		1
	.type		_ZN39_INTERNAL_886a0727_4_k_cu_669143b0_34734cuda3std3__45__cpo5beginE,@object
	.size		_ZN39_INTERNAL_886a0727_4_k_cu_669143b0_34734cuda3std3__45__cpo5beginE,(_ZN39_INTERNAL_886a0727_4_k_cu_669143b0_34734cuda3std3__441_GLOBAL__N__886a0727_4_k_cu_669143b0_34736ignoreE - _ZN39_INTERNAL_886a0727_4_k_cu_669143b0_34734cuda3std3__45__cpo5beginE)
_ZN39_INTERNAL_886a0727_4_k_cu_669143b0_34734cuda3std3__45__cpo5beginE:
	.zero		1
	.type		_ZN39_INTERNAL_886a0727_4_k_cu_669143b0_34734cuda3std3__441_GLOBAL__N__886a0727_4_k_cu_669143b0_34736ignoreE,@object
	.size		_ZN39_INTERNAL_886a0727_4_k_cu_669143b0_34734cuda3std3__441_GLOBAL__N__886a0727_4_k_cu_669143b0_34736ignoreE,(_ZN39_INTERNAL_886a0727_4_k_cu_669143b0_34734cute7productE - _ZN39_INTERNAL_886a0727_4_k_cu_669143b0_34734cuda3std3__441_GLOBAL__N__886a0727_4_k_cu_669143b0_34736ignoreE)
_ZN39_INTERNAL_886a0727_4_k_cu_669143b0_34734cuda3std3__441_GLOBAL__N__886a0727_4_k_cu_669143b0_34736ignoreE:
	.zero		1
	.type		_ZN39_INTERNAL_886a0727_4_k_cu_669143b0_34734cute7productE,@object
	.size		_ZN39_INTERNAL_886a0727_4_k_cu_669143b0_34734cute7productE,(_ZN39_INTERNAL_886a0727_4_k_cu_669143b0_34734cuda3std3__45__cpo3endE - _ZN39_INTERNAL_886a0727_4_k_cu_669143b0_34734cute7productE)
_ZN39_INTERNAL_886a0727_4_k_cu_669143b0_34734cute7productE:
	.zero		1
	.type		_ZN39_INTERNAL_886a0727_4_k_cu_669143b0_34734cuda3std3__45__cpo3endE,@object
	.size		_ZN39_INTERNAL_886a0727_4_k_cu_669143b0_34734cuda3std3__45__cpo3endE,(_ZN39_INTERNAL_886a0727_4_k_cu_669143b0_34734cuda3std3__419piecewise_constructE - _ZN39_INTERNAL_886a0727_4_k_cu_669143b0_34734cuda3std3__45__cpo3endE)
_ZN39_INTERNAL_886a0727_4_k_cu_669143b0_34734cuda3std3__45__cpo3endE:
	.zero		1
	.type		_ZN39_INTERNAL_886a0727_4_k_cu_669143b0_34734cuda3std3__419piecewise_constructE,@object
	.size		_ZN39_INTERNAL_886a0727_4_k_cu_669143b0_34734cuda3std3__419piecewise_constructE,(_ZN39_INTERNAL_886a0727_4_k_cu_669143b0_34734cuda3std3__45__cpo4cendE - _ZN39_INTERNAL_886a0727_4_k_cu_669143b0_34734cuda3std3__419piecewise_constructE)
_ZN39_INTERNAL_886a0727_4_k_cu_669143b0_34734cuda3std3__419piecewise_constructE:
	.zero		1
	.type		_ZN39_INTERNAL_886a0727_4_k_cu_669143b0_34734cuda3std3__45__cpo4cendE,@object
	.size		_ZN39_INTERNAL_886a0727_4_k_cu_669143b0_34734cuda3std3__45__cpo4cendE,(_ZN39_INTERNAL_886a0727_4_k_cu_669143b0_34734cuda3std6ranges3__45__cpo4swapE - _ZN39_INTERNAL_886a0727_4_k_cu_669143b0_34734cuda3std3__45__cpo4cendE)
_ZN39_INTERNAL_886a0727_4_k_cu_669143b0_34734cuda3std3__45__cpo4cendE:
	.zero		1
	.type		_ZN39_INTERNAL_886a0727_4_k_cu_669143b0_34734cuda3std6ranges3__45__cpo4swapE,@object
	.size		_ZN39_INTERNAL_886a0727_4_k_cu_669143b0_34734cuda3std6ranges3__45__cpo4swapE,(.L_9 - _ZN39_INTERNAL_886a0727_4_k_cu_669143b0_34734cuda3std6ranges3__45__cpo4swapE)
_ZN39_INTERNAL_886a0727_4_k_cu_669143b0_34734cuda3std6ranges3__45__cpo4swapE:
	.zero		1
.L_9:


//--------------------- .nv.constant0._ZN7cutlass13device_kernelINS_4fmha6kernel28FmhaKernelTmaWarpSpecializedINS1_10collective30FmhaMainloopTmaWarpSpecializedINS_6half_tEffN4cute5tupleIJNS7_1CILi128EEENS9_ILi64EEENS9_ILi96EEEEEENS8_IJiNS9_ILi1EEENS8_IJiiEEEEEESG_SG_NS4_14ResidualFusionEJNS2_6OptionILNS2_3TagE0ENS9_ILb1EEEEENSI_ILSJ_2ESK_EEEEENS4_15FmhaFwdEpilogueIS6_fNS8_IJSB_SC_SB_EEEEENS2_23PersistentTileSchedulerEJSL_SM_EEEEEvNT_6ParamsE --------------------------
	.section	.nv.constant0._ZN7cutlass13device_kernelINS_4fmha6kernel28FmhaKernelTmaWarpSpecializedINS1_10collective30FmhaMainloopTmaWarpSpecializedINS_6half_tEffN4cute5tupleIJNS7_1CILi128EEENS9_ILi64EEENS9_ILi96EEEEEENS8_IJiNS9_ILi1EEENS8_IJiiEEEEEESG_SG_NS4_14ResidualFusionEJNS2_6OptionILNS2_3TagE0ENS9_ILb1EEEEENSI_ILSJ_2ESK_EEEEENS4_15FmhaFwdEpilogueIS6_fNS8_IJSB_SC_SB_EEEEENS2_23PersistentTileSchedulerEJSL_SM_EEEEEvNT_6ParamsE,"a",@progbits
	.sectionflags	@""
	.align	4
.nv.constant0._ZN7cutlass13device_kernelINS_4fmha6kernel28FmhaKernelTmaWarpSpecializedINS1_10collective30FmhaMainloopTmaWarpSpecializedINS_6half_tEffN4cute5tupleIJNS7_1CILi128EEENS9_ILi64EEENS9_ILi96EEEEEENS8_IJiNS9_ILi1EEENS8_IJiiEEEEEESG_SG_NS4_14ResidualFusionEJNS2_6OptionILNS2_3TagE0ENS9_ILb1EEEEENSI_ILSJ_2ESK_EEEEENS4_15FmhaFwdEpilogueIS6_fNS8_IJSB_SC_SB_EEEEENS2_23PersistentTileSchedulerEJSL_SM_EEEEEvNT_6ParamsE:
	.zero		2688


//--------------------- SYMBOLS --------------------------

	.type		.nv.reservedSmem.offset0,@object
	.size		.nv.reservedSmem.offset0,0x4
	.type		__assertfail,@function
